//
// Generated by NVIDIA NVVM Compiler
//
// Compiler Build ID: CL-36424714
// Cuda compilation tools, release 13.0, V13.0.88
// Based on NVVM 20.0.0
//

.version 9.0
.target sm_100
.address_size 64

	// .globl	_Z28fused_conv_batch_relu_kernelPKfPfS0_S0_S0_S0_S0_iiiiiiiifb

.visible .entry _Z28fused_conv_batch_relu_kernelPKfPfS0_S0_S0_S0_S0_iiiiiiiifb(
	.param .u64 .ptr .align 1 _Z28fused_conv_batch_relu_kernelPKfPfS0_S0_S0_S0_S0_iiiiiiiifb_param_0,
	.param .u64 .ptr .align 1 _Z28fused_conv_batch_relu_kernelPKfPfS0_S0_S0_S0_S0_iiiiiiiifb_param_1,
	.param .u64 .ptr .align 1 _Z28fused_conv_batch_relu_kernelPKfPfS0_S0_S0_S0_S0_iiiiiiiifb_param_2,
	.param .u64 .ptr .align 1 _Z28fused_conv_batch_relu_kernelPKfPfS0_S0_S0_S0_S0_iiiiiiiifb_param_3,
	.param .u64 .ptr .align 1 _Z28fused_conv_batch_relu_kernelPKfPfS0_S0_S0_S0_S0_iiiiiiiifb_param_4,
	.param .u64 .ptr .align 1 _Z28fused_conv_batch_relu_kernelPKfPfS0_S0_S0_S0_S0_iiiiiiiifb_param_5,
	.param .u64 .ptr .align 1 _Z28fused_conv_batch_relu_kernelPKfPfS0_S0_S0_S0_S0_iiiiiiiifb_param_6,
	.param .u32 _Z28fused_conv_batch_relu_kernelPKfPfS0_S0_S0_S0_S0_iiiiiiiifb_param_7,
	.param .u32 _Z28fused_conv_batch_relu_kernelPKfPfS0_S0_S0_S0_S0_iiiiiiiifb_param_8,
	.param .u32 _Z28fused_conv_batch_relu_kernelPKfPfS0_S0_S0_S0_S0_iiiiiiiifb_param_9,
	.param .u32 _Z28fused_conv_batch_relu_kernelPKfPfS0_S0_S0_S0_S0_iiiiiiiifb_param_10,
	.param .u32 _Z28fused_conv_batch_relu_kernelPKfPfS0_S0_S0_S0_S0_iiiiiiiifb_param_11,
	.param .u32 _Z28fused_conv_batch_relu_kernelPKfPfS0_S0_S0_S0_S0_iiiiiiiifb_param_12,
	.param .u32 _Z28fused_conv_batch_relu_kernelPKfPfS0_S0_S0_S0_S0_iiiiiiiifb_param_13,
	.param .u32 _Z28fused_conv_batch_relu_kernelPKfPfS0_S0_S0_S0_S0_iiiiiiiifb_param_14,
	.param .f32 _Z28fused_conv_batch_relu_kernelPKfPfS0_S0_S0_S0_S0_iiiiiiiifb_param_15,
	.param .u8 _Z28fused_conv_batch_relu_kernelPKfPfS0_S0_S0_S0_S0_iiiiiiiifb_param_16
)
{
	.reg .pred 	%p<112>;
	.reg .b32 	%r<148>;
	.reg .b32 	%f<264>;
	.reg .b64 	%rd<129>;

	ld.param.u64 	%rd12, [_Z28fused_conv_batch_relu_kernelPKfPfS0_S0_S0_S0_S0_iiiiiiiifb_param_0];
	ld.param.u64 	%rd13, [_Z28fused_conv_batch_relu_kernelPKfPfS0_S0_S0_S0_S0_iiiiiiiifb_param_1];
	ld.param.u64 	%rd14, [_Z28fused_conv_batch_relu_kernelPKfPfS0_S0_S0_S0_S0_iiiiiiiifb_param_2];
	ld.param.u64 	%rd15, [_Z28fused_conv_batch_relu_kernelPKfPfS0_S0_S0_S0_S0_iiiiiiiifb_param_3];
	ld.param.u64 	%rd16, [_Z28fused_conv_batch_relu_kernelPKfPfS0_S0_S0_S0_S0_iiiiiiiifb_param_4];
	ld.param.u64 	%rd17, [_Z28fused_conv_batch_relu_kernelPKfPfS0_S0_S0_S0_S0_iiiiiiiifb_param_5];
	ld.param.u64 	%rd18, [_Z28fused_conv_batch_relu_kernelPKfPfS0_S0_S0_S0_S0_iiiiiiiifb_param_6];
	ld.param.u32 	%r46, [_Z28fused_conv_batch_relu_kernelPKfPfS0_S0_S0_S0_S0_iiiiiiiifb_param_8];
	ld.param.u32 	%r47, [_Z28fused_conv_batch_relu_kernelPKfPfS0_S0_S0_S0_S0_iiiiiiiifb_param_9];
	ld.param.u32 	%r48, [_Z28fused_conv_batch_relu_kernelPKfPfS0_S0_S0_S0_S0_iiiiiiiifb_param_10];
	ld.param.u32 	%r49, [_Z28fused_conv_batch_relu_kernelPKfPfS0_S0_S0_S0_S0_iiiiiiiifb_param_11];
	ld.param.u32 	%r50, [_Z28fused_conv_batch_relu_kernelPKfPfS0_S0_S0_S0_S0_iiiiiiiifb_param_12];
	ld.param.u32 	%r51, [_Z28fused_conv_batch_relu_kernelPKfPfS0_S0_S0_S0_S0_iiiiiiiifb_param_13];
	ld.param.u32 	%r52, [_Z28fused_conv_batch_relu_kernelPKfPfS0_S0_S0_S0_S0_iiiiiiiifb_param_14];
	ld.param.f32 	%f40, [_Z28fused_conv_batch_relu_kernelPKfPfS0_S0_S0_S0_S0_iiiiiiiifb_param_15];
	cvta.to.global.u64 	%rd1, %rd14;
	cvta.to.global.u64 	%rd2, %rd12;
	cvta.to.global.u64 	%rd3, %rd13;
	cvta.to.global.u64 	%rd4, %rd17;
	cvta.to.global.u64 	%rd5, %rd16;
	cvta.to.global.u64 	%rd6, %rd18;
	cvta.to.global.u64 	%rd7, %rd15;
	mov.u32 	%r53, %ctaid.y;
	mov.u32 	%r54, %ntid.y;
	mov.u32 	%r55, %tid.y;
	mad.lo.s32 	%r1, %r53, %r54, %r55;
	mov.u32 	%r56, %ctaid.x;
	mov.u32 	%r57, %ntid.x;
	mov.u32 	%r58, %tid.x;
	mad.lo.s32 	%r2, %r56, %r57, %r58;
	setp.ge.s32 	%p2, %r1, %r48;
	setp.ge.s32 	%p3, %r2, %r49;
	or.pred  	%p4, %p2, %p3;
	setp.lt.s32 	%p5, %r47, 1;
	or.pred  	%p6, %p4, %p5;
	@%p6 bra 	$L__BB0_65;
	mov.u32 	%r59, %ctaid.z;
	setp.lt.s32 	%p7, %r46, 1;
	mul.lo.s32 	%r60, %r51, %r1;
	sub.s32 	%r3, %r60, %r52;
	mul.lo.s32 	%r61, %r51, %r2;
	sub.s32 	%r4, %r61, %r52;
	mul.lo.s32 	%r5, %r47, %r59;
	@%p7 bra 	$L__BB0_57;
	setp.lt.s32 	%p14, %r50, 1;
	@%p14 bra 	$L__BB0_49;
	and.b32  	%r6, %r50, 7;
	add.s32 	%r7, %r6, -1;
	and.b32  	%r8, %r50, 3;
	and.b32  	%r9, %r50, 2147483640;
	and.b32  	%r10, %r50, 1;
	mov.b32 	%r135, 0;
	cvt.s64.s32 	%rd108, %r4;
$L__BB0_4:
	mov.f32 	%f243, 0f00000000;
	mov.b32 	%r136, 0;
$L__BB0_5:
	mov.u32 	%r105, %ctaid.z;
	mad.lo.s32 	%r106, %r46, %r105, %r136;
	mul.lo.s32 	%r13, %r106, %r48;
	mad.lo.s32 	%r107, %r135, %r46, %r136;
	mul.lo.s32 	%r14, %r107, %r50;
	mov.b32 	%r137, 0;
$L__BB0_6:
	setp.lt.u32 	%p21, %r50, 8;
	add.s32 	%r109, %r137, %r3;
	setp.gt.s32 	%p22, %r109, -1;
	setp.lt.s32 	%p23, %r109, %r48;
	and.pred  	%p1, %p22, %p23;
	add.s32 	%r110, %r109, %r13;
	mul.lo.s32 	%r16, %r110, %r49;
	add.s32 	%r111, %r137, %r14;
	mul.lo.s32 	%r17, %r111, %r50;
	mov.b32 	%r140, 0;
	@%p21 bra 	$L__BB0_25;
	mov.b32 	%r138, 0;
	cvt.s64.s32 	%rd83, %r16;
$L__BB0_8:
	.pragma "nounroll";
	add.s32 	%r19, %r138, %r4;
	setp.gt.s32 	%p24, %r19, -1;
	setp.lt.s32 	%p25, %r19, %r49;
	and.pred  	%p26, %p24, %p25;
	and.pred  	%p28, %p1, %p26;
	not.pred 	%p29, %p28;
	@%p29 bra 	$L__BB0_10;
	add.s32 	%r113, %r19, %r16;
	add.s32 	%r114, %r138, %r17;
	mul.wide.s32 	%rd77, %r113, 4;
	add.s64 	%rd78, %rd2, %rd77;
	ld.global.nc.f32 	%f197, [%rd78];
	mul.wide.s32 	%rd79, %r114, 4;
	add.s64 	%rd80, %rd1, %rd79;
	ld.global.nc.f32 	%f198, [%rd80];
	fma.rn.f32 	%f243, %f197, %f198, %f243;
$L__BB0_10:
	add.s32 	%r115, %r19, 1;
	setp.gt.s32 	%p30, %r115, -1;
	setp.lt.s32 	%p31, %r115, %r49;
	and.pred  	%p32, %p30, %p31;
	and.pred  	%p33, %p1, %p32;
	cvt.s64.s32 	%rd82, %r138;
	add.s64 	%rd84, %rd82, %rd108;
	add.s64 	%rd85, %rd84, %rd83;
	shl.b64 	%rd86, %rd85, 2;
	add.s64 	%rd8, %rd2, %rd86;
	cvt.u64.u32 	%rd87, %r17;
	add.s64 	%rd88, %rd82, %rd87;
	shl.b64 	%rd89, %rd88, 2;
	add.s64 	%rd9, %rd1, %rd89;
	not.pred 	%p34, %p33;
	@%p34 bra 	$L__BB0_12;
	ld.global.nc.f32 	%f199, [%rd8+4];
	ld.global.nc.f32 	%f200, [%rd9+4];
	fma.rn.f32 	%f243, %f199, %f200, %f243;
$L__BB0_12:
	add.s32 	%r116, %r19, 2;
	setp.gt.s32 	%p35, %r116, -1;
	setp.lt.s32 	%p36, %r116, %r49;
	and.pred  	%p37, %p35, %p36;
	and.pred  	%p38, %p1, %p37;
	not.pred 	%p39, %p38;
	@%p39 bra 	$L__BB0_14;
	ld.global.nc.f32 	%f201, [%rd8+8];
	ld.global.nc.f32 	%f202, [%rd9+8];
	fma.rn.f32 	%f243, %f201, %f202, %f243;
$L__BB0_14:
	add.s32 	%r117, %r19, 3;
	setp.gt.s32 	%p40, %r117, -1;
	setp.lt.s32 	%p41, %r117, %r49;
	and.pred  	%p42, %p40, %p41;
	and.pred  	%p43, %p1, %p42;
	not.pred 	%p44, %p43;
	@%p44 bra 	$L__BB0_16;
	ld.global.nc.f32 	%f203, [%rd8+12];
	ld.global.nc.f32 	%f204, [%rd9+12];
	fma.rn.f32 	%f243, %f203, %f204, %f243;
$L__BB0_16:
	add.s32 	%r118, %r19, 4;
	setp.gt.s32 	%p45, %r118, -1;
	setp.lt.s32 	%p46, %r118, %r49;
	and.pred  	%p47, %p45, %p46;
	and.pred  	%p48, %p1, %p47;
	not.pred 	%p49, %p48;
	@%p49 bra 	$L__BB0_18;
	ld.global.nc.f32 	%f205, [%rd8+16];
	ld.global.nc.f32 	%f206, [%rd9+16];
	fma.rn.f32 	%f243, %f205, %f206, %f243;
$L__BB0_18:
	add.s32 	%r119, %r19, 5;
	setp.gt.s32 	%p50, %r119, -1;
	setp.lt.s32 	%p51, %r119, %r49;
	and.pred  	%p52, %p50, %p51;
	and.pred  	%p53, %p1, %p52;
	not.pred 	%p54, %p53;
	@%p54 bra 	$L__BB0_20;
	ld.global.nc.f32 	%f207, [%rd8+20];
	ld.global.nc.f32 	%f208, [%rd9+20];
	fma.rn.f32 	%f243, %f207, %f208, %f243;
$L__BB0_20:
	add.s32 	%r120, %r19, 6;
	setp.gt.s32 	%p55, %r120, -1;
	setp.lt.s32 	%p56, %r120, %r49;
	and.pred  	%p57, %p55, %p56;
	and.pred  	%p58, %p1, %p57;
	not.pred 	%p59, %p58;
	@%p59 bra 	$L__BB0_22;
	ld.global.nc.f32 	%f209, [%rd8+24];
	ld.global.nc.f32 	%f210, [%rd9+24];
	fma.rn.f32 	%f243, %f209, %f210, %f243;
$L__BB0_22:
	add.s32 	%r121, %r19, 7;
	setp.gt.s32 	%p60, %r121, -1;
	setp.lt.s32 	%p61, %r121, %r49;
	and.pred  	%p62, %p60, %p61;
	and.pred  	%p63, %p1, %p62;
	not.pred 	%p64, %p63;
	@%p64 bra 	$L__BB0_24;
	ld.global.nc.f32 	%f211, [%rd8+28];
	ld.global.nc.f32 	%f212, [%rd9+28];
	fma.rn.f32 	%f243, %f211, %f212, %f243;
$L__BB0_24:
	add.s32 	%r138, %r138, 8;
	setp.ne.s32 	%p65, %r138, %r9;
	mov.u32 	%r140, %r9;
	@%p65 bra 	$L__BB0_8;
$L__BB0_25:
	setp.eq.s32 	%p66, %r6, 0;
	@%p66 bra 	$L__BB0_46;
	setp.lt.u32 	%p67, %r7, 3;
	@%p67 bra 	$L__BB0_36;
	add.s32 	%r22, %r140, %r4;
	setp.gt.s32 	%p68, %r22, -1;
	setp.lt.s32 	%p69, %r22, %r49;
	and.pred  	%p70, %p68, %p69;
	and.pred  	%p72, %p1, %p70;
	not.pred 	%p73, %p72;
	@%p73 bra 	$L__BB0_29;
	add.s32 	%r122, %r22, %r16;
	add.s32 	%r123, %r140, %r17;
	mul.wide.s32 	%rd90, %r122, 4;
	add.s64 	%rd91, %rd2, %rd90;
	ld.global.nc.f32 	%f214, [%rd91];
	mul.wide.s32 	%rd92, %r123, 4;
	add.s64 	%rd93, %rd1, %rd92;
	ld.global.nc.f32 	%f215, [%rd93];
	fma.rn.f32 	%f243, %f214, %f215, %f243;
$L__BB0_29:
	add.s32 	%r124, %r22, 1;
	setp.gt.s32 	%p74, %r124, -1;
	setp.lt.s32 	%p75, %r124, %r49;
	and.pred  	%p76, %p74, %p75;
	and.pred  	%p77, %p1, %p76;
	cvt.u64.u32 	%rd95, %r140;
	cvt.s64.s32 	%rd96, %r16;
	add.s64 	%rd97, %rd95, %rd108;
	add.s64 	%rd98, %rd97, %rd96;
	shl.b64 	%rd99, %rd98, 2;
	add.s64 	%rd10, %rd2, %rd99;
	cvt.u64.u32 	%rd100, %r17;
	add.s64 	%rd101, %rd95, %rd100;
	shl.b64 	%rd102, %rd101, 2;
	add.s64 	%rd11, %rd1, %rd102;
	not.pred 	%p78, %p77;
	@%p78 bra 	$L__BB0_31;
	ld.global.nc.f32 	%f216, [%rd10+4];
	ld.global.nc.f32 	%f217, [%rd11+4];
	fma.rn.f32 	%f243, %f216, %f217, %f243;
$L__BB0_31:
	add.s32 	%r125, %r22, 2;
	setp.gt.s32 	%p79, %r125, -1;
	setp.lt.s32 	%p80, %r125, %r49;
	and.pred  	%p81, %p79, %p80;
	and.pred  	%p82, %p1, %p81;
	not.pred 	%p83, %p82;
	@%p83 bra 	$L__BB0_33;
	ld.global.nc.f32 	%f218, [%rd10+8];
	ld.global.nc.f32 	%f219, [%rd11+8];
	fma.rn.f32 	%f243, %f218, %f219, %f243;
$L__BB0_33:
	add.s32 	%r126, %r22, 3;
	setp.gt.s32 	%p84, %r126, -1;
	setp.lt.s32 	%p85, %r126, %r49;
	and.pred  	%p86, %p84, %p85;
	and.pred  	%p87, %p1, %p86;
	not.pred 	%p88, %p87;
	@%p88 bra 	$L__BB0_35;
	ld.global.nc.f32 	%f220, [%rd10+12];
	ld.global.nc.f32 	%f221, [%rd11+12];
	fma.rn.f32 	%f243, %f220, %f221, %f243;
$L__BB0_35:
	add.s32 	%r140, %r140, 4;
$L__BB0_36:
	setp.eq.s32 	%p89, %r8, 0;
	@%p89 bra 	$L__BB0_46;
	setp.eq.s32 	%p90, %r8, 1;
	@%p90 bra 	$L__BB0_43;
	add.s32 	%r25, %r140, %r4;
	setp.gt.s32 	%p91, %r25, -1;
	setp.lt.s32 	%p92, %r25, %r49;
	and.pred  	%p93, %p91, %p92;
	and.pred  	%p95, %p1, %p93;
	not.pred 	%p96, %p95;
	@%p96 bra 	$L__BB0_40;
	add.s32 	%r127, %r25, %r16;
	add.s32 	%r128, %r140, %r17;
	mul.wide.s32 	%rd103, %r127, 4;
	add.s64 	%rd104, %rd2, %rd103;
	ld.global.nc.f32 	%f223, [%rd104];
	mul.wide.s32 	%rd105, %r128, 4;
	add.s64 	%rd106, %rd1, %rd105;
	ld.global.nc.f32 	%f224, [%rd106];
	fma.rn.f32 	%f243, %f223, %f224, %f243;
$L__BB0_40:
	add.s32 	%r129, %r25, 1;
	setp.gt.s32 	%p97, %r129, -1;
	setp.lt.s32 	%p98, %r129, %r49;
	and.pred  	%p99, %p97, %p98;
	and.pred  	%p100, %p1, %p99;
	not.pred 	%p101, %p100;
	@%p101 bra 	$L__BB0_42;
	cvt.s64.s32 	%rd107, %r16;
	cvt.s64.s32 	%rd109, %r140;
	add.s64 	%rd110, %rd109, %rd108;
	add.s64 	%rd111, %rd110, %rd107;
	shl.b64 	%rd112, %rd111, 2;
	add.s64 	%rd113, %rd2, %rd112;
	ld.global.nc.f32 	%f225, [%rd113+4];
	cvt.u64.u32 	%rd114, %r17;
	add.s64 	%rd115, %rd109, %rd114;
	shl.b64 	%rd116, %rd115, 2;
	add.s64 	%rd117, %rd1, %rd116;
	ld.global.nc.f32 	%f226, [%rd117+4];
	fma.rn.f32 	%f243, %f225, %f226, %f243;
$L__BB0_42:
	add.s32 	%r140, %r140, 2;
$L__BB0_43:
	setp.eq.s32 	%p102, %r10, 0;
	@%p102 bra 	$L__BB0_46;
	add.s32 	%r28, %r140, %r4;
	setp.gt.s32 	%p103, %r28, -1;
	setp.lt.s32 	%p104, %r28, %r49;
	and.pred  	%p105, %p103, %p104;
	and.pred  	%p107, %p1, %p105;
	not.pred 	%p108, %p107;
	@%p108 bra 	$L__BB0_46;
	add.s32 	%r130, %r28, %r16;
	add.s32 	%r131, %r140, %r17;
	mul.wide.s32 	%rd118, %r130, 4;
	add.s64 	%rd119, %rd2, %rd118;
	ld.global.nc.f32 	%f227, [%rd119];
	mul.wide.s32 	%rd120, %r131, 4;
	add.s64 	%rd121, %rd1, %rd120;
	ld.global.nc.f32 	%f228, [%rd121];
	fma.rn.f32 	%f243, %f227, %f228, %f243;
$L__BB0_46:
	add.s32 	%r137, %r137, 1;
	setp.ne.s32 	%p109, %r137, %r50;
	@%p109 bra 	$L__BB0_6;
	add.s32 	%r136, %r136, 1;
	setp.ne.s32 	%p110, %r136, %r46;
	@%p110 bra 	$L__BB0_5;
	mul.wide.u32 	%rd122, %r135, 4;
	add.s64 	%rd123, %rd7, %rd122;
	ld.global.nc.f32 	%f229, [%rd123];
	add.s64 	%rd124, %rd6, %rd122;
	ld.global.nc.f32 	%f230, [%rd124];
	add.f32 	%f231, %f40, %f230;
	sqrt.rn.f32 	%f232, %f231;
	div.rn.f32 	%f233, %f229, %f232;
	add.s64 	%rd125, %rd5, %rd122;
	ld.global.nc.f32 	%f234, [%rd125];
	add.s64 	%rd126, %rd4, %rd122;
	ld.global.nc.f32 	%f235, [%rd126];
	mul.f32 	%f236, %f233, %f235;
	sub.f32 	%f237, %f234, %f236;
	fma.rn.f32 	%f238, %f243, %f233, %f237;
	max.f32 	%f239, %f238, 0f00000000;
	add.s32 	%r132, %r135, %r5;
	mad.lo.s32 	%r133, %r132, %r48, %r1;
	mad.lo.s32 	%r134, %r133, %r49, %r2;
	mul.wide.s32 	%rd127, %r134, 4;
	add.s64 	%rd128, %rd3, %rd127;
	st.global.f32 	[%rd128], %f239;
	add.s32 	%r135, %r135, 1;
	setp.eq.s32 	%p111, %r135, %r47;
	@%p111 bra 	$L__BB0_65;
	bra.uni 	$L__BB0_4;
$L__BB0_49:
	and.b32  	%r32, %r47, 3;
	setp.lt.u32 	%p15, %r47, 4;
	mov.b32 	%r144, 0;
	@%p15 bra 	$L__BB0_52;
	and.b32  	%r144, %r47, 2147483644;
	mov.b32 	%r142, 0;
$L__BB0_51:
	.pragma "nounroll";
	mul.wide.u32 	%rd48, %r142, 4;
	add.s64 	%rd49, %rd7, %rd48;
	ld.global.nc.f32 	%f118, [%rd49];
	add.s64 	%rd50, %rd6, %rd48;
	ld.global.nc.f32 	%f119, [%rd50];
	add.f32 	%f120, %f40, %f119;
	sqrt.rn.f32 	%f121, %f120;
	div.rn.f32 	%f122, %f118, %f121;
	add.s64 	%rd51, %rd5, %rd48;
	ld.global.nc.f32 	%f123, [%rd51];
	add.s64 	%rd52, %rd4, %rd48;
	ld.global.nc.f32 	%f124, [%rd52];
	mul.f32 	%f125, %f122, %f124;
	sub.f32 	%f126, %f123, %f125;
	fma.rn.f32 	%f127, %f122, 0f00000000, %f126;
	max.f32 	%f128, %f127, 0f00000000;
	add.s32 	%r84, %r142, %r5;
	mad.lo.s32 	%r85, %r84, %r48, %r1;
	mad.lo.s32 	%r86, %r85, %r49, %r2;
	mul.wide.s32 	%rd53, %r86, 4;
	add.s64 	%rd54, %rd3, %rd53;
	st.global.f32 	[%rd54], %f128;
	ld.global.nc.f32 	%f129, [%rd49+4];
	ld.global.nc.f32 	%f130, [%rd50+4];
	add.f32 	%f131, %f40, %f130;
	sqrt.rn.f32 	%f132, %f131;
	div.rn.f32 	%f133, %f129, %f132;
	ld.global.nc.f32 	%f134, [%rd51+4];
	ld.global.nc.f32 	%f135, [%rd52+4];
	mul.f32 	%f136, %f133, %f135;
	sub.f32 	%f137, %f134, %f136;
	fma.rn.f32 	%f138, %f133, 0f00000000, %f137;
	max.f32 	%f139, %f138, 0f00000000;
	add.s32 	%r87, %r85, %r48;
	mad.lo.s32 	%r88, %r87, %r49, %r2;
	mul.wide.s32 	%rd55, %r88, 4;
	add.s64 	%rd56, %rd3, %rd55;
	st.global.f32 	[%rd56], %f139;
	ld.global.nc.f32 	%f140, [%rd49+8];
	ld.global.nc.f32 	%f141, [%rd50+8];
	add.f32 	%f142, %f40, %f141;
	sqrt.rn.f32 	%f143, %f142;
	div.rn.f32 	%f144, %f140, %f143;
	ld.global.nc.f32 	%f145, [%rd51+8];
	ld.global.nc.f32 	%f146, [%rd52+8];
	mul.f32 	%f147, %f144, %f146;
	sub.f32 	%f148, %f145, %f147;
	fma.rn.f32 	%f149, %f144, 0f00000000, %f148;
	max.f32 	%f150, %f149, 0f00000000;
	add.s32 	%r89, %r87, %r48;
	mad.lo.s32 	%r90, %r89, %r49, %r2;
	mul.wide.s32 	%rd57, %r90, 4;
	add.s64 	%rd58, %rd3, %rd57;
	st.global.f32 	[%rd58], %f150;
	ld.global.nc.f32 	%f151, [%rd49+12];
	ld.global.nc.f32 	%f152, [%rd50+12];
	add.f32 	%f153, %f40, %f152;
	sqrt.rn.f32 	%f154, %f153;
	div.rn.f32 	%f155, %f151, %f154;
	ld.global.nc.f32 	%f156, [%rd51+12];
	ld.global.nc.f32 	%f157, [%rd52+12];
	mul.f32 	%f158, %f155, %f157;
	sub.f32 	%f159, %f156, %f158;
	fma.rn.f32 	%f160, %f155, 0f00000000, %f159;
	max.f32 	%f161, %f160, 0f00000000;
	add.s32 	%r91, %r89, %r48;
	mad.lo.s32 	%r92, %r91, %r49, %r2;
	mul.wide.s32 	%rd59, %r92, 4;
	add.s64 	%rd60, %rd3, %rd59;
	st.global.f32 	[%rd60], %f161;
	add.s32 	%r142, %r142, 4;
	setp.ne.s32 	%p16, %r142, %r144;
	@%p16 bra 	$L__BB0_51;
$L__BB0_52:
	setp.eq.s32 	%p17, %r32, 0;
	@%p17 bra 	$L__BB0_65;
	setp.eq.s32 	%p18, %r32, 1;
	@%p18 bra 	$L__BB0_55;
	mul.wide.u32 	%rd61, %r144, 4;
	add.s64 	%rd62, %rd7, %rd61;
	ld.global.nc.f32 	%f162, [%rd62];
	add.s64 	%rd63, %rd6, %rd61;
	ld.global.nc.f32 	%f163, [%rd63];
	add.f32 	%f164, %f40, %f163;
	sqrt.rn.f32 	%f165, %f164;
	div.rn.f32 	%f166, %f162, %f165;
	add.s64 	%rd64, %rd5, %rd61;
	ld.global.nc.f32 	%f167, [%rd64];
	add.s64 	%rd65, %rd4, %rd61;
	ld.global.nc.f32 	%f168, [%rd65];
	mul.f32 	%f169, %f166, %f168;
	sub.f32 	%f170, %f167, %f169;
	fma.rn.f32 	%f171, %f166, 0f00000000, %f170;
	max.f32 	%f172, %f171, 0f00000000;
	add.s32 	%r93, %r144, %r5;
	mad.lo.s32 	%r94, %r93, %r48, %r1;
	mad.lo.s32 	%r95, %r94, %r49, %r2;
	mul.wide.s32 	%rd66, %r95, 4;
	add.s64 	%rd67, %rd3, %rd66;
	st.global.f32 	[%rd67], %f172;
	ld.global.nc.f32 	%f173, [%rd62+4];
	ld.global.nc.f32 	%f174, [%rd63+4];
	add.f32 	%f175, %f40, %f174;
	sqrt.rn.f32 	%f176, %f175;
	div.rn.f32 	%f177, %f173, %f176;
	ld.global.nc.f32 	%f178, [%rd64+4];
	ld.global.nc.f32 	%f179, [%rd65+4];
	mul.f32 	%f180, %f177, %f179;
	sub.f32 	%f181, %f178, %f180;
	fma.rn.f32 	%f182, %f177, 0f00000000, %f181;
	max.f32 	%f183, %f182, 0f00000000;
	add.s32 	%r96, %r94, %r48;
	mad.lo.s32 	%r97, %r96, %r49, %r2;
	mul.wide.s32 	%rd68, %r97, 4;
	add.s64 	%rd69, %rd3, %rd68;
	st.global.f32 	[%rd69], %f183;
	add.s32 	%r144, %r144, 2;
$L__BB0_55:
	and.b32  	%r98, %r47, 1;
	setp.eq.b32 	%p19, %r98, 1;
	not.pred 	%p20, %p19;
	@%p20 bra 	$L__BB0_65;
	mul.wide.u32 	%rd70, %r144, 4;
	add.s64 	%rd71, %rd7, %rd70;
	ld.global.nc.f32 	%f184, [%rd71];
	add.s64 	%rd72, %rd6, %rd70;
	ld.global.nc.f32 	%f185, [%rd72];
	add.f32 	%f186, %f40, %f185;
	sqrt.rn.f32 	%f187, %f186;
	div.rn.f32 	%f188, %f184, %f187;
	add.s64 	%rd73, %rd5, %rd70;
	ld.global.nc.f32 	%f189, [%rd73];
	add.s64 	%rd74, %rd4, %rd70;
	ld.global.nc.f32 	%f190, [%rd74];
	mul.f32 	%f191, %f188, %f190;
	sub.f32 	%f192, %f189, %f191;
	fma.rn.f32 	%f193, %f188, 0f00000000, %f192;
	max.f32 	%f194, %f193, 0f00000000;
	add.s32 	%r99, %r144, %r5;
	mad.lo.s32 	%r100, %r99, %r48, %r1;
	mad.lo.s32 	%r101, %r100, %r49, %r2;
	mul.wide.s32 	%rd75, %r101, 4;
	add.s64 	%rd76, %rd3, %rd75;
	st.global.f32 	[%rd76], %f194;
	bra.uni 	$L__BB0_65;
$L__BB0_57:
	and.b32  	%r39, %r47, 3;
	setp.lt.u32 	%p8, %r47, 4;
	mov.b32 	%r147, 0;
	@%p8 bra 	$L__BB0_60;
	and.b32  	%r147, %r47, 2147483644;
	mov.b32 	%r145, 0;
$L__BB0_59:
	.pragma "nounroll";
	mul.wide.u32 	%rd19, %r145, 4;
	add.s64 	%rd20, %rd7, %rd19;
	ld.global.nc.f32 	%f41, [%rd20];
	add.s64 	%rd21, %rd6, %rd19;
	ld.global.nc.f32 	%f42, [%rd21];
	add.f32 	%f43, %f40, %f42;
	sqrt.rn.f32 	%f44, %f43;
	div.rn.f32 	%f45, %f41, %f44;
	add.s64 	%rd22, %rd5, %rd19;
	ld.global.nc.f32 	%f46, [%rd22];
	add.s64 	%rd23, %rd4, %rd19;
	ld.global.nc.f32 	%f47, [%rd23];
	mul.f32 	%f48, %f45, %f47;
	sub.f32 	%f49, %f46, %f48;
	fma.rn.f32 	%f50, %f45, 0f00000000, %f49;
	max.f32 	%f51, %f50, 0f00000000;
	add.s32 	%r64, %r145, %r5;
	mad.lo.s32 	%r65, %r64, %r48, %r1;
	mad.lo.s32 	%r66, %r65, %r49, %r2;
	mul.wide.s32 	%rd24, %r66, 4;
	add.s64 	%rd25, %rd3, %rd24;
	st.global.f32 	[%rd25], %f51;
	ld.global.nc.f32 	%f52, [%rd20+4];
	ld.global.nc.f32 	%f53, [%rd21+4];
	add.f32 	%f54, %f40, %f53;
	sqrt.rn.f32 	%f55, %f54;
	div.rn.f32 	%f56, %f52, %f55;
	ld.global.nc.f32 	%f57, [%rd22+4];
	ld.global.nc.f32 	%f58, [%rd23+4];
	mul.f32 	%f59, %f56, %f58;
	sub.f32 	%f60, %f57, %f59;
	fma.rn.f32 	%f61, %f56, 0f00000000, %f60;
	max.f32 	%f62, %f61, 0f00000000;
	add.s32 	%r67, %r65, %r48;
	mad.lo.s32 	%r68, %r67, %r49, %r2;
	mul.wide.s32 	%rd26, %r68, 4;
	add.s64 	%rd27, %rd3, %rd26;
	st.global.f32 	[%rd27], %f62;
	ld.global.nc.f32 	%f63, [%rd20+8];
	ld.global.nc.f32 	%f64, [%rd21+8];
	add.f32 	%f65, %f40, %f64;
	sqrt.rn.f32 	%f66, %f65;
	div.rn.f32 	%f67, %f63, %f66;
	ld.global.nc.f32 	%f68, [%rd22+8];
	ld.global.nc.f32 	%f69, [%rd23+8];
	mul.f32 	%f70, %f67, %f69;
	sub.f32 	%f71, %f68, %f70;
	fma.rn.f32 	%f72, %f67, 0f00000000, %f71;
	max.f32 	%f73, %f72, 0f00000000;
	add.s32 	%r69, %r67, %r48;
	mad.lo.s32 	%r70, %r69, %r49, %r2;
	mul.wide.s32 	%rd28, %r70, 4;
	add.s64 	%rd29, %rd3, %rd28;
	st.global.f32 	[%rd29], %f73;
	ld.global.nc.f32 	%f74, [%rd20+12];
	ld.global.nc.f32 	%f75, [%rd21+12];
	add.f32 	%f76, %f40, %f75;
	sqrt.rn.f32 	%f77, %f76;
	div.rn.f32 	%f78, %f74, %f77;
	ld.global.nc.f32 	%f79, [%rd22+12];
	ld.global.nc.f32 	%f80, [%rd23+12];
	mul.f32 	%f81, %f78, %f80;
	sub.f32 	%f82, %f79, %f81;
	fma.rn.f32 	%f83, %f78, 0f00000000, %f82;
	max.f32 	%f84, %f83, 0f00000000;
	add.s32 	%r71, %r69, %r48;
	mad.lo.s32 	%r72, %r71, %r49, %r2;
	mul.wide.s32 	%rd30, %r72, 4;
	add.s64 	%rd31, %rd3, %rd30;
	st.global.f32 	[%rd31], %f84;
	add.s32 	%r145, %r145, 4;
	setp.ne.s32 	%p9, %r145, %r147;
	@%p9 bra 	$L__BB0_59;
$L__BB0_60:
	setp.eq.s32 	%p10, %r39, 0;
	@%p10 bra 	$L__BB0_65;
	setp.eq.s32 	%p11, %r39, 1;
	@%p11 bra 	$L__BB0_63;
	mul.wide.u32 	%rd32, %r147, 4;
	add.s64 	%rd33, %rd7, %rd32;
	ld.global.nc.f32 	%f85, [%rd33];
	add.s64 	%rd34, %rd6, %rd32;
	ld.global.nc.f32 	%f86, [%rd34];
	add.f32 	%f87, %f40, %f86;
	sqrt.rn.f32 	%f88, %f87;
	div.rn.f32 	%f89, %f85, %f88;
	add.s64 	%rd35, %rd5, %rd32;
	ld.global.nc.f32 	%f90, [%rd35];
	add.s64 	%rd36, %rd4, %rd32;
	ld.global.nc.f32 	%f91, [%rd36];
	mul.f32 	%f92, %f89, %f91;
	sub.f32 	%f93, %f90, %f92;
	fma.rn.f32 	%f94, %f89, 0f00000000, %f93;
	max.f32 	%f95, %f94, 0f00000000;
	add.s32 	%r73, %r147, %r5;
	mad.lo.s32 	%r74, %r73, %r48, %r1;
	mad.lo.s32 	%r75, %r74, %r49, %r2;
	mul.wide.s32 	%rd37, %r75, 4;
	add.s64 	%rd38, %rd3, %rd37;
	st.global.f32 	[%rd38], %f95;
	ld.global.nc.f32 	%f96, [%rd33+4];
	ld.global.nc.f32 	%f97, [%rd34+4];
	add.f32 	%f98, %f40, %f97;
	sqrt.rn.f32 	%f99, %f98;
	div.rn.f32 	%f100, %f96, %f99;
	ld.global.nc.f32 	%f101, [%rd35+4];
	ld.global.nc.f32 	%f102, [%rd36+4];
	mul.f32 	%f103, %f100, %f102;
	sub.f32 	%f104, %f101, %f103;
	fma.rn.f32 	%f105, %f100, 0f00000000, %f104;
	max.f32 	%f106, %f105, 0f00000000;
	add.s32 	%r76, %r74, %r48;
	mad.lo.s32 	%r77, %r76, %r49, %r2;
	mul.wide.s32 	%rd39, %r77, 4;
	add.s64 	%rd40, %rd3, %rd39;
	st.global.f32 	[%rd40], %f106;
	add.s32 	%r147, %r147, 2;
$L__BB0_63:
	and.b32  	%r78, %r47, 1;
	setp.eq.b32 	%p12, %r78, 1;
	not.pred 	%p13, %p12;
	@%p13 bra 	$L__BB0_65;
	mul.wide.u32 	%rd41, %r147, 4;
	add.s64 	%rd42, %rd7, %rd41;
	ld.global.nc.f32 	%f107, [%rd42];
	add.s64 	%rd43, %rd6, %rd41;
	ld.global.nc.f32 	%f108, [%rd43];
	add.f32 	%f109, %f40, %f108;
	sqrt.rn.f32 	%f110, %f109;
	div.rn.f32 	%f111, %f107, %f110;
	add.s64 	%rd44, %rd5, %rd41;
	ld.global.nc.f32 	%f112, [%rd44];
	add.s64 	%rd45, %rd4, %rd41;
	ld.global.nc.f32 	%f113, [%rd45];
	mul.f32 	%f114, %f111, %f113;
	sub.f32 	%f115, %f112, %f114;
	fma.rn.f32 	%f116, %f111, 0f00000000, %f115;
	max.f32 	%f117, %f116, 0f00000000;
	add.s32 	%r79, %r147, %r5;
	mad.lo.s32 	%r80, %r79, %r48, %r1;
	mad.lo.s32 	%r81, %r80, %r49, %r2;
	mul.wide.s32 	%rd46, %r81, 4;
	add.s64 	%rd47, %rd3, %rd46;
	st.global.f32 	[%rd47], %f117;
$L__BB0_65:
	ret;

}


// ===== COMPILED SASS (sm_100) =====

	.target	sm_100

	.elftype	@"ET_EXEC"


//--------------------- .note.nv.tkinfo           --------------------------
	.section	.note.nv.tkinfo,"",@"SHT_NOTE"
	.sectionflags	@"SHF_NOTE_NV_TKINFO"
	.tkinfo
        /*0018*/ 	.word	0x00000002
        /*0030*/ 	.string	""
        /*0030*/ 	.string	"ptxas"
        /*0030*/ 	.string	"Cuda compilation tools, release 13.0, V13.0.88"
        /*0030*/ 	.string	"Build cuda_13.0.r13.0/compiler.36424714_0"
        /*0030*/ 	.string	"-arch sm_100 -m 64 "



//--------------------- .note.nv.cuinfo           --------------------------
	.section	.note.nv.cuinfo,"",@"SHT_NOTE"
	.sectionflags	@"SHF_NOTE_NV_CUINFO"
        /*0018*/ 	.short	0x0002
        /*001a*/ 	.short	0x0064
        /*001c*/ 	.short	0x0082
	.zero		2


//--------------------- .nv.info                  --------------------------
	.section	.nv.info,"",@"SHT_CUDA_INFO"
	.align	4


	//----- nvinfo : EIATTR_REGCOUNT
	.align		4
        /*0000*/ 	.byte	0x04, 0x2f
        /*0002*/ 	.short	(.L_1 - .L_0)
	.align		4
.L_0:
        /*0004*/ 	.word	index@(_Z28fused_conv_batch_relu_kernelPKfPfS0_S0_S0_S0_S0_iiiiiiiifb)
        /*0008*/ 	.word	0x00000028


	//----- nvinfo : EIATTR_FRAME_SIZE
	.align		4
.L_1:
        /*000c*/ 	.byte	0x04, 0x11
        /*000e*/ 	.short	(.L_3 - .L_2)
	.align		4
.L_2:
        /*0010*/ 	.word	index@($__internal_1_$__cuda_sm3x_div_rn_noftz_f32_slowpath)
        /*0014*/ 	.word	0x00000000


	//----- nvinfo : EIATTR_FRAME_SIZE
	.align		4
.L_3:
        /*0018*/ 	.byte	0x04, 0x11
        /*001a*/ 	.short	(.L_5 - .L_4)
	.align		4
.L_4:
        /*001c*/ 	.word	index@($__internal_0_$__cuda_sm20_sqrt_rn_f32_slowpath)
        /*0020*/ 	.word	0x00000000


	//----- nvinfo : EIATTR_FRAME_SIZE
	.align		4
.L_5:
        /*0024*/ 	.byte	0x04, 0x11
        /*0026*/ 	.short	(.L_7 - .L_6)
	.align		4
.L_6:
        /*0028*/ 	.word	index@(_Z28fused_conv_batch_relu_kernelPKfPfS0_S0_S0_S0_S0_iiiiiiiifb)
        /*002c*/ 	.word	0x00000000


	//----- nvinfo : EIATTR_MIN_STACK_SIZE
	.align		4
.L_7:
        /*0030*/ 	.byte	0x04, 0x12
        /*0032*/ 	.short	(.L_9 - .L_8)
	.align		4
.L_8:
        /*0034*/ 	.word	index@(_Z28fused_conv_batch_relu_kernelPKfPfS0_S0_S0_S0_S0_iiiiiiiifb)
        /*0038*/ 	.word	0x00000000
.L_9:


//--------------------- .nv.compat                --------------------------
	.section	.nv.compat,"",@"SHT_CUDA_COMPAT_INFO"
	.align	4
        /*0000*/ 	.byte	0x02, 0x09, 0x00, 0x00, 0x02, 0x02, 0x01, 0x00, 0x02, 0x05, 0x05, 0x00, 0x03, 0x07, 0x01, 0x01
        /*0010*/ 	.byte	0x02, 0x03, 0x00, 0x00, 0x02, 0x06, 0x01, 0x00, 0x04, 0x0b, 0x08, 0x00, 0x01, 0x00, 0x00, 0x00
        /*0020*/ 	.byte	0x00, 0x00, 0x00, 0x00


//--------------------- .nv.info._Z28fused_conv_batch_relu_kernelPKfPfS0_S0_S0_S0_S0_iiiiiiiifb --------------------------
	.section	.nv.info._Z28fused_conv_batch_relu_kernelPKfPfS0_S0_S0_S0_S0_iiiiiiiifb,"",@"SHT_CUDA_INFO"
	.sectionflags	@""
	.align	4


	//----- nvinfo : EIATTR_CUDA_API_VERSION
	.align		4
        /*0000*/ 	.byte	0x04, 0x37
        /*0002*/ 	.short	(.L_11 - .L_10)
.L_10:
        /*0004*/ 	.word	0x00000082


	//----- nvinfo : EIATTR_KPARAM_INFO
	.align		4
.L_11:
        /*0008*/ 	.byte	0x04, 0x17
        /*000a*/ 	.short	(.L_13 - .L_12)
.L_12:
        /*000c*/ 	.word	0x00000000
        /*0010*/ 	.short	0x0010
        /*0012*/ 	.short	0x005c
        /*0014*/ 	.byte	0x00, 0xf0, 0x05, 0x00


	//----- nvinfo : EIATTR_KPARAM_INFO
	.align		4
.L_13:
        /*0018*/ 	.byte	0x04, 0x17
        /*001a*/ 	.short	(.L_15 - .L_14)
.L_14:
        /*001c*/ 	.word	0x00000000
        /*0020*/ 	.short	0x000f
        /*0022*/ 	.short	0x0058
        /*0024*/ 	.byte	0x00, 0xf0, 0x11, 0x00


	//----- nvinfo : EIATTR_KPARAM_INFO
	.align		4
.L_15:
        /*0028*/ 	.byte	0x04, 0x17
        /*002a*/ 	.short	(.L_17 - .L_16)
.L_16:
        /*002c*/ 	.word	0x00000000
        /*0030*/ 	.short	0x000e
        /*0032*/ 	.short	0x0054
        /*0034*/ 	.byte	0x00, 0xf0, 0x11, 0x00


	//----- nvinfo : EIATTR_KPARAM_INFO
	.align		4
.L_17:
        /*0038*/ 	.byte	0x04, 0x17
        /*003a*/ 	.short	(.L_19 - .L_18)
.L_18:
        /*003c*/ 	.word	0x00000000
        /*0040*/ 	.short	0x000d
        /*0042*/ 	.short	0x0050
        /*0044*/ 	.byte	0x00, 0xf0, 0x11, 0x00


	//----- nvinfo : EIATTR_KPARAM_INFO
	.align		4
.L_19:
        /*0048*/ 	.byte	0x04, 0x17
        /*004a*/ 	.short	(.L_21 - .L_20)
.L_20:
        /*004c*/ 	.word	0x00000000
        /*0050*/ 	.short	0x000c
        /*0052*/ 	.short	0x004c
        /*0054*/ 	.byte	0x00, 0xf0, 0x11, 0x00


	//----- nvinfo : EIATTR_KPARAM_INFO
	.align		4
.L_21:
        /*0058*/ 	.byte	0x04, 0x17
        /*005a*/ 	.short	(.L_23 - .L_22)
.L_22:
        /*005c*/ 	.word	0x00000000
        /*0060*/ 	.short	0x000b
        /*0062*/ 	.short	0x0048
        /*0064*/ 	.byte	0x00, 0xf0, 0x11, 0x00


	//----- nvinfo : EIATTR_KPARAM_INFO
	.align		4
.L_23:
        /*0068*/ 	.byte	0x04, 0x17
        /*006a*/ 	.short	(.L_25 - .L_24)
.L_24:
        /*006c*/ 	.word	0x00000000
        /*0070*/ 	.short	0x000a
        /*0072*/ 	.short	0x0044
        /*0074*/ 	.byte	0x00, 0xf0, 0x11, 0x00


	//----- nvinfo : EIATTR_KPARAM_INFO
	.align		4
.L_25:
        /*0078*/ 	.byte	0x04, 0x17
        /*007a*/ 	.short	(.L_27 - .L_26)
.L_26:
        /*007c*/ 	.word	0x00000000
        /*0080*/ 	.short	0x0009
        /*0082*/ 	.short	0x0040
        /*0084*/ 	.byte	0x00, 0xf0, 0x11, 0x00


	//----- nvinfo : EIATTR_KPARAM_INFO
	.align		4
.L_27:
        /*0088*/ 	.byte	0x04, 0x17
        /*008a*/ 	.short	(.L_29 - .L_28)
.L_28:
        /*008c*/ 	.word	0x00000000
        /*0090*/ 	.short	0x0008
        /*0092*/ 	.short	0x003c
        /*0094*/ 	.byte	0x00, 0xf0, 0x11, 0x00


	//----- nvinfo : EIATTR_KPARAM_INFO
	.align		4
.L_29:
        /*0098*/ 	.byte	0x04, 0x17
        /*009a*/ 	.short	(.L_31 - .L_30)
.L_30:
        /*009c*/ 	.word	0x00000000
        /*00a0*/ 	.short	0x0007
        /*00a2*/ 	.short	0x0038
        /*00a4*/ 	.byte	0x00, 0xf0, 0x11, 0x00


	//----- nvinfo : EIATTR_KPARAM_INFO
	.align		4
.L_31:
        /*00a8*/ 	.byte	0x04, 0x17
        /*00aa*/ 	.short	(.L_33 - .L_32)
.L_32:
        /*00ac*/ 	.word	0x00000000
        /*00b0*/ 	.short	0x0006
        /*00b2*/ 	.short	0x0030
        /*00b4*/ 	.byte	0x00, 0xf5, 0x21, 0x00


	//----- nvinfo : EIATTR_KPARAM_INFO
	.align		4
.L_33:
        /*00b8*/ 	.byte	0x04, 0x17
        /*00ba*/ 	.short	(.L_35 - .L_34)
.L_34:
        /*00bc*/ 	.word	0x00000000
        /*00c0*/ 	.short	0x0005
        /*00c2*/ 	.short	0x0028
        /*00c4*/ 	.byte	0x00, 0xf5, 0x21, 0x00


	//----- nvinfo : EIATTR_KPARAM_INFO
	.align		4
.L_35:
        /*00c8*/ 	.byte	0x04, 0x17
        /*00ca*/ 	.short	(.L_37 - .L_36)
.L_36:
        /*00cc*/ 	.word	0x00000000
        /*00d0*/ 	.short	0x0004
        /*00d2*/ 	.short	0x0020
        /*00d4*/ 	.byte	0x00, 0xf5, 0x21, 0x00


	//----- nvinfo : EIATTR_KPARAM_INFO
	.align		4
.L_37:
        /*00d8*/ 	.byte	0x04, 0x17
        /*00da*/ 	.short	(.L_39 - .L_38)
.L_38:
        /*00dc*/ 	.word	0x00000000
        /*00e0*/ 	.short	0x0003
        /*00e2*/ 	.short	0x0018
        /*00e4*/ 	.byte	0x00, 0xf5, 0x21, 0x00


	//----- nvinfo : EIATTR_KPARAM_INFO
	.align		4
.L_39:
        /*00e8*/ 	.byte	0x04, 0x17
        /*00ea*/ 	.short	(.L_41 - .L_40)
.L_40:
        /*00ec*/ 	.word	0x00000000
        /*00f0*/ 	.short	0x0002
        /*00f2*/ 	.short	0x0010
        /*00f4*/ 	.byte	0x00, 0xf5, 0x21, 0x00


	//----- nvinfo : EIATTR_KPARAM_INFO
	.align		4
.L_41:
        /*00f8*/ 	.byte	0x04, 0x17
        /*00fa*/ 	.short	(.L_43 - .L_42)
.L_42:
        /*00fc*/ 	.word	0x00000000
        /*0100*/ 	.short	0x0001
        /*0102*/ 	.short	0x0008
        /*0104*/ 	.byte	0x00, 0xf5, 0x21, 0x00


	//----- nvinfo : EIATTR_KPARAM_INFO
	.align		4
.L_43:
        /*0108*/ 	.byte	0x04, 0x17
        /*010a*/ 	.short	(.L_45 - .L_44)
.L_44:
        /*010c*/ 	.word	0x00000000
        /*0110*/ 	.short	0x0000
        /*0112*/ 	.short	0x0000
        /*0114*/ 	.byte	0x00, 0xf5, 0x21, 0x00


	//----- nvinfo : EIATTR_SPARSE_MMA_MASK
	.align		4
.L_45:
        /*0118*/ 	.byte	0x03, 0x50
        /*011a*/ 	.short	0x0000


	//----- nvinfo : EIATTR_MAXREG_COUNT
	.align		4
        /*011c*/ 	.byte	0x03, 0x1b
        /*011e*/ 	.short	0x00ff


	//----- nvinfo : EIATTR_MERCURY_ISA_VERSION
	.align		4
        /*0120*/ 	.byte	0x03, 0x5f
        /*0122*/ 	.short	0x0101


	//----- nvinfo : EIATTR_VRC_CTA_INIT_COUNT
	.align		4
        /*0124*/ 	.byte	0x02, 0x4a
	.zero		1
	.zero		1


	//----- nvinfo : EIATTR_EXIT_INSTR_OFFSETS
	.align		4
        /*0128*/ 	.byte	0x04, 0x1c
        /*012a*/ 	.short	(.L_47 - .L_46)


	//   ....[0]....
.L_46:
        /*012c*/ 	.word	0x000000e0


	//   ....[1]....
        /*0130*/ 	.word	0x00001260


	//   ....[2]....
        /*0134*/ 	.word	0x00001d00


	//   ....[3]....
        /*0138*/ 	.word	0x00002300


	//   ....[4]....
        /*013c*/ 	.word	0x00002620


	//   ....[5]....
        /*0140*/ 	.word	0x000030b0


	//   ....[6]....
        /*0144*/ 	.word	0x000036b0


	//   ....[7]....
        /*0148*/ 	.word	0x000039d0


	//----- nvinfo : EIATTR_CRS_STACK_SIZE
	.align		4
.L_47:
        /*014c*/ 	.byte	0x04, 0x1e
        /*014e*/ 	.short	(.L_49 - .L_48)
.L_48:
        /*0150*/ 	.word	0x00000000


	//----- nvinfo : EIATTR_CBANK_PARAM_SIZE
	.align		4
.L_49:
        /*0154*/ 	.byte	0x03, 0x19
        /*0156*/ 	.short	0x005d


	//----- nvinfo : EIATTR_PARAM_CBANK
	.align		4
        /*0158*/ 	.byte	0x04, 0x0a
        /*015a*/ 	.short	(.L_51 - .L_50)
	.align		4
.L_50:
        /*015c*/ 	.word	index@(.nv.constant0._Z28fused_conv_batch_relu_kernelPKfPfS0_S0_S0_S0_S0_iiiiiiiifb)
        /*0160*/ 	.short	0x0380
        /*0162*/ 	.short	0x005d


	//----- nvinfo : EIATTR_SW_WAR
	.align		4
.L_51:
        /*0164*/ 	.byte	0x04, 0x36
        /*0166*/ 	.short	(.L_53 - .L_52)
.L_52:
        /*0168*/ 	.word	0x00000008
.L_53:


//--------------------- .nv.callgraph             --------------------------
	.section	.nv.callgraph,"",@"SHT_CUDA_CALLGRAPH"
	.align	4
	.sectionentsize	8
	.align		4
        /*0000*/ 	.word	0x00000000
	.align		4
        /*0004*/ 	.word	0xffffffff
	.align		4
        /*0008*/ 	.word	0x00000000
	.align		4
        /*000c*/ 	.word	0xfffffffe
	.align		4
        /*0010*/ 	.word	0x00000000
	.align		4
        /*0014*/ 	.word	0xfffffffd
	.align		4
        /*0018*/ 	.word	0x00000000
	.align		4
        /*001c*/ 	.word	0xfffffffc


//--------------------- .text._Z28fused_conv_batch_relu_kernelPKfPfS0_S0_S0_S0_S0_iiiiiiiifb --------------------------
	.section	.text._Z28fused_conv_batch_relu_kernelPKfPfS0_S0_S0_S0_S0_iiiiiiiifb,"ax",@progbits
	.align	128
        .global         _Z28fused_conv_batch_relu_kernelPKfPfS0_S0_S0_S0_S0_iiiiiiiifb
        .type           _Z28fused_conv_batch_relu_kernelPKfPfS0_S0_S0_S0_S0_iiiiiiiifb,@function
        .size           _Z28fused_conv_batch_relu_kernelPKfPfS0_S0_S0_S0_S0_iiiiiiiifb,(.L_x_74 - _Z28fused_conv_batch_relu_kernelPKfPfS0_S0_S0_S0_S0_iiiiiiiifb)
        .other          _Z28fused_conv_batch_relu_kernelPKfPfS0_S0_S0_S0_S0_iiiiiiiifb,@"STO_CUDA_ENTRY STV_DEFAULT"
_Z28fused_conv_batch_relu_kernelPKfPfS0_S0_S0_S0_S0_iiiiiiiifb:
.text._Z28fused_conv_batch_relu_kernelPKfPfS0_S0_S0_S0_S0_iiiiiiiifb:
[----:B------:R-:W-:Y:S01]  /*0000*/  LDC R1, c[0x0][0x37c] ;  /* 0x0000df00ff017b82 */ /* 0x000fe20000000800 */
[----:B------:R-:W0:Y:S07]  /*0010*/  S2R R7, SR_TID.X ;  /* 0x0000000000077919 */ /* 0x000e2e0000002100 */
[----:B------:R-:W1:Y:S01]  /*0020*/  LDC R5, c[0x0][0x364] ;  /* 0x0000d900ff057b82 */ /* 0x000e620000000800 */
[----:B------:R-:W2:Y:S01]  /*0030*/  LDCU UR6, c[0x0][0x3c8] ;  /* 0x00007900ff0677ac */ /* 0x000ea20008000800 */
[----:B------:R-:W1:Y:S06]  /*0040*/  S2R R0, SR_TID.Y ;  /* 0x0000000000007919 */ /* 0x000e6c0000002200 */
[----:B------:R-:W0:Y:S08]  /*0050*/  S2UR UR5, SR_CTAID.X ;  /* 0x00000000000579c3 */ /* 0x000e300000002500 */
[----:B------:R-:W0:Y:S08]  /*0060*/  LDC R4, c[0x0][0x360] ;  /* 0x0000d800ff047b82 */ /* 0x000e300000000800 */
[----:B------:R-:W1:Y:S08]  /*0070*/  S2UR UR4, SR_CTAID.Y ;  /* 0x00000000000479c3 */ /* 0x000e700000002600 */
[----:B------:R-:W3:Y:S01]  /*0080*/  LDC.64 R2, c[0x0][0x3c0] ;  /* 0x0000f000ff027b82 */ /* 0x000ee20000000a00 */
[----:B0-----:R-:W-:-:S05]  /*0090*/  IMAD R4, R4, UR5, R7 ;  /* 0x0000000504047c24 */ /* 0x001fca000f8e0207 */
[----:B--2---:R-:W-:Y:S01]  /*00a0*/  ISETP.GE.AND P0, PT, R4, UR6, PT ;  /* 0x0000000604007c0c */ /* 0x004fe2000bf06270 */
[----:B-1----:R-:W-:-:S05]  /*00b0*/  IMAD R5, R5, UR4, R0 ;  /* 0x0000000405057c24 */ /* 0x002fca000f8e0200 */
[----:B---3--:R-:W-:-:S04]  /*00c0*/  ISETP.GE.OR P0, PT, R5, R3, P0 ;  /* 0x000000030500720c */ /* 0x008fc80000706670 */
[----:B------:R-:W-:-:S13]  /*00d0*/  ISETP.LT.OR P0, PT, R2, 0x1, P0 ;  /* 0x000000010200780c */ /* 0x000fda0000701670 */
[----:B------:R-:W-:Y:S05]  /*00e0*/  @P0 EXIT ;  /* 0x000000000000094d */ /* 0x000fea0003800000 */
[----:B------:R-:W0:Y:S01]  /*00f0*/  LDCU UR5, c[0x0][0x3bc] ;  /* 0x00007780ff0577ac */ /* 0x000e220008000800 */
[----:B------:R-:W1:Y:S01]  /*0100*/  LDC.64 R8, c[0x0][0x3d0] ;  /* 0x0000f400ff087b82 */ /* 0x000e620000000a00 */
[----:B------:R-:W2:Y:S07]  /*0110*/  LDCU.64 UR8, c[0x0][0x358] ;  /* 0x00006b00ff0877ac */ /* 0x000eae0008000a00 */
[----:B------:R-:W3:Y:S01]  /*0120*/  S2UR UR4, SR_CTAID.Z ;  /* 0x00000000000479c3 */ /* 0x000ee20000002700 */
[----:B0-----:R-:W-:Y:S01]  /*0130*/  UISETP.GE.AND UP0, UPT, UR5, 0x1, UPT ;  /* 0x000000010500788c */ /* 0x001fe2000bf06270 */
[----:B-1----:R-:W-:-:S02]  /*0140*/  IMAD R7, R5, R8, -R9 ;  /* 0x0000000805077224 */ /* 0x002fc400078e0a09 */
[----:B------:R-:W-:-:S06]  /*0150*/  IMAD R6, R4, R8, -R9 ;  /* 0x0000000804067224 */ /* 0x000fcc00078e0a09 */
[----:B--23--:R-:W-:Y:S05]  /*0160*/  BRA.U !UP0, `(.L_x_0) ;  /* 0x0000002508307547 */ /* 0x00cfea000b800000 */
[----:B------:R-:W0:Y:S02]  /*0170*/  LDCU UR7, c[0x0][0x3cc] ;  /* 0x00007980ff0777ac */ /* 0x000e240008000800 */
[----:B0-----:R-:W-:-:S09]  /*0180*/  UISETP.GE.AND UP0, UPT, UR7, 0x1, UPT ;  /* 0x000000010700788c */ /* 0x001fd2000bf06270 */
[----:B------:R-:W-:Y:S05]  /*0190*/  BRA.U !UP0, `(.L_x_1) ;  /* 0x0000001108387547 */ /* 0x000fea000b800000 */
[----:B------:R-:W-:Y:S01]  /*01a0*/  HFMA2 R12, -RZ, RZ, 0, 0 ;  /* 0x00000000ff0c7431 */ /* 0x000fe200000001ff */
[----:B------:R-:W-:Y:S01]  /*01b0*/  ULOP3.LUT UR10, UR7, 0x7, URZ, 0xc0, !UPT ;  /* 0x00000007070a7892 */ /* 0x000fe2000f8ec0ff */
[----:B------:R-:W-:Y:S01]  /*01c0*/  SHF.R.S32.HI R10, RZ, 0x1f, R6 ;  /* 0x0000001fff0a7819 */ /* 0x000fe20000011406 */
[----:B------:R-:W-:Y:S02]  /*01d0*/  ULOP3.LUT UR12, UR7, 0x3, URZ, 0xc0, !UPT ;  /* 0x00000003070c7892 */ /* 0x000fe4000f8ec0ff */
[----:B------:R-:W-:Y:S02]  /*01e0*/  ULOP3.LUT UR7, UR7, 0x7ffffff8, URZ, 0xc0, !UPT ;  /* 0x7ffffff807077892 */ /* 0x000fe4000f8ec0ff */
[----:B------:R-:W-:-:S12]  /*01f0*/  UIADD3 UR11, UPT, UPT, UR10, -0x1, URZ ;  /* 0xffffffff0a0b7890 */ /* 0x000fd8000fffe0ff */
.L_x_13:
[----:B------:R-:W-:Y:S01]  /*0200*/  MOV R11, RZ ;  /* 0x000000ff000b7202 */ /* 0x000fe20000000f00 */
[----:B------:R-:W-:Y:S01]  /*0210*/  UISETP.GE.U32.AND UP0, UPT, UR11, 0x3, UPT ;  /* 0x000000030b00788c */ /* 0x000fe2000bf06070 */
[----:B0-----:R-:W-:-:S10]  /*0220*/  UMOV UR4, URZ ;  /* 0x000000ff00047c82 */ /* 0x001fd40008000000 */
.L_x_9:
[----:B------:R-:W0:Y:S01]  /*0230*/  S2R R8, SR_CTAID.Z ;  /* 0x0000000000087919 */ /* 0x000e220000002700 */
[----:B------:R-:W1:Y:S01]  /*0240*/  LDC R3, c[0x0][0x3bc] ;  /* 0x0000ef00ff037b82 */ /* 0x000e620000000800 */
[----:B------:R-:W-:Y:S01]  /*0250*/  UMOV UR5, URZ ;  /* 0x000000ff00057c82 */ /* 0x000fe20008000000 */
[-C--:B-1----:R-:W-:Y:S02]  /*0260*/  IMAD R22, R12, R3.reuse, UR4 ;  /* 0x000000040c167e24 */ /* 0x082fe4000f8e0203 */
[----:B0-----:R-:W-:Y:S01]  /*0270*/  IMAD R0, R8, R3, UR4 ;  /* 0x0000000408007e24 */ /* 0x001fe2000f8e0203 */
[----:B------:R-:W-:-:S06]  /*0280*/  UIADD3 UR4, UPT, UPT, UR4, 0x1, URZ ;  /* 0x0000000104047890 */ /* 0x000fcc000fffe0ff */
[----:B------:R-:W-:-:S13]  /*0290*/  ISETP.NE.AND P5, PT, R3, UR4, PT ;  /* 0x0000000403007c0c */ /* 0x000fda000bfa5270 */
.L_x_8:
[----:B------:R-:W0:Y:S01]  /*02a0*/  LDC.64 R2, c[0x0][0x3c8] ;  /* 0x0000f200ff027b82 */ /* 0x000e220000000a00 */
[----:B------:R-:W1:Y:S01]  /*02b0*/  LDCU UR6, c[0x0][0x3c4] ;  /* 0x00007880ff0677ac */ /* 0x000e620008000800 */
[----:B------:R-:W-:Y:S01]  /*02c0*/  IADD3 R9, PT, PT, R7, UR5, RZ ;  /* 0x0000000507097c10 */ /* 0x000fe2000fffe0ff */
[----:B------:R-:W-:-:S03]  /*02d0*/  HFMA2 R24, -RZ, RZ, 0, 0 ;  /* 0x00000000ff187431 */ /* 0x000fc600000001ff */
[----:B-1----:R-:W-:-:S04]  /*02e0*/  ISETP.GE.AND P0, PT, R9, UR6, PT ;  /* 0x0000000609007c0c */ /* 0x002fc8000bf06270 */
[----:B------:R-:W-:Y:S01]  /*02f0*/  ISETP.GT.AND P0, PT, R9, -0x1, !P0 ;  /* 0xffffffff0900780c */ /* 0x000fe20004704270 */
[----:B0-----:R-:W-:Y:S01]  /*0300*/  IMAD R14, R22, R3, UR5 ;  /* 0x00000005160e7e24 */ /* 0x001fe2000f8e0203 */
[----:B------:R-:W-:Y:S01]  /*0310*/  ISETP.GE.U32.AND P1, PT, R3, 0x8, PT ;  /* 0x000000080300780c */ /* 0x000fe20003f26070 */
[----:B------:R-:W-:Y:S01]  /*0320*/  UIADD3 UR5, UPT, UPT, UR5, 0x1, URZ ;  /* 0x0000000105057890 */ /* 0x000fe2000fffe0ff */
[----:B------:R-:W-:-:S04]  /*0330*/  IMAD R9, R0, UR6, R9 ;  /* 0x0000000600097c24 */ /* 0x000fc8000f8e0209 */
[----:B------:R-:W-:Y:S01]  /*0340*/  IMAD R9, R9, R2, RZ ;  /* 0x0000000209097224 */ /* 0x000fe200078e02ff */
[----:B------:R-:W-:Y:S01]  /*0350*/  ISETP.NE.AND P6, PT, R3, UR5, PT ;  /* 0x0000000503007c0c */ /* 0x000fe2000bfc5270 */
[----:B------:R-:W-:-:S05]  /*0360*/  IMAD R3, R14, R3, RZ ;  /* 0x000000030e037224 */ /* 0x000fca00078e02ff */
[----:B------:R-:W-:Y:S07]  /*0370*/  @!P1 BRA `(.L_x_2) ;  /* 0x0000000400409947 */ /* 0x000fee0003800000 */
[----:B------:R-:W0:Y:S01]  /*0380*/  LDC R2, c[0x0][0x3c8] ;  /* 0x0000f200ff027b82 */ /* 0x000e220000000800 */
[----:B------:R-:W-:Y:S01]  /*0390*/  SHF.R.S32.HI R13, RZ, 0x1f, R9 ;  /* 0x0000001fff0d7819 */ /* 0x000fe20000011409 */
[----:B------:R-:W1:Y:S01]  /*03a0*/  LDCU.64 UR14, c[0x0][0x380] ;  /* 0x00007000ff0e77ac */ /* 0x000e620008000a00 */
[----:B------:R-:W-:-:S05]  /*03b0*/  UMOV UR6, URZ ;  /* 0x000000ff00067c82 */ /* 0x000fca0008000000 */
[----:B------:R-:W2:Y:S02]  /*03c0*/  LDC.64 R14, c[0x0][0x390] ;  /* 0x0000e400ff0e7b82 */ /* 0x000ea40000000a00 */
.L_x_3:
[----:B------:R-:W-:Y:S01]  /*03d0*/  IADD3 R23, PT, PT, R6, UR6, RZ ;  /* 0x0000000606177c10 */ /* 0x000fe2000fffe0ff */
[----:B------:R-:W-:Y:S02]  /*03e0*/  USHF.R.S32.HI UR13, URZ, 0x1f, UR6 ;  /* 0x0000001fff0d7899 */ /* 0x000fe40008011406 */
[----:B------:R-:W-:Y:S02]  /*03f0*/  IADD3 R19, P1, P2, R9, UR6, R6 ;  /* 0x0000000609137c10 */ /* 0x000fe4000fa3e006 */
[C---:B0-----:R-:W-:Y:S01]  /*0400*/  ISETP.GE.AND P3, PT, R23.reuse, R2, PT ;  /* 0x000000021700720c */ /* 0x041fe20003f66270 */
[C---:B------:R-:W-:Y:S01]  /*0410*/  VIADD R31, R23.reuse, 0x2 ;  /* 0x00000002171f7836 */ /* 0x040fe20000000000 */
[C---:B------:R-:W-:Y:S02]  /*0420*/  IADD3 R27, PT, PT, R23.reuse, 0x1, RZ ;  /* 0x00000001171b7810 */ /* 0x040fe40007ffe0ff */
[----:B------:R-:W-:Y:S02]  /*0430*/  ISETP.GT.AND P3, PT, R23, -0x1, !P3 ;  /* 0xffffffff1700780c */ /* 0x000fe40005f64270 */
[----:B------:R-:W-:-:S02]  /*0440*/  IADD3.X R20, PT, PT, R13, UR13, R10, P1, P2 ;  /* 0x0000000d0d147c10 */ /* 0x000fc40008fe440a */
[----:B------:R-:W-:Y:S02]  /*0450*/  PLOP3.LUT P3, PT, P0, P3, PT, 0x80, 0x8 ;  /* 0x000000000008781c */ /* 0x000fe40000767070 */
[----:B-1----:R-:W-:Y:S02]  /*0460*/  LEA R18, P1, R19, UR14, 0x2 ;  /* 0x0000000e13127c11 */ /* 0x002fe4000f8210ff */
[----:B------:R-:W-:Y:S02]  /*0470*/  IADD3 R21, P2, PT, R3, UR6, RZ ;  /* 0x0000000603157c10 */ /* 0x000fe4000ff5e0ff */
[----:B------:R-:W-:Y:S02]  /*0480*/  LEA.HI.X R19, R19, UR15, R20, 0x2, P1 ;  /* 0x0000000f13137c11 */ /* 0x000fe400088f1414 */
[----:B------:R-:W-:Y:S02]  /*0490*/  IADD3.X R26, PT, PT, RZ, UR13, RZ, P2, !PT ;  /* 0x0000000dff1a7c10 */ /* 0x000fe400097fe4ff */
[----:B--2---:R-:W-:-:S02]  /*04a0*/  LEA R20, P1, R21, R14, 0x2 ;  /* 0x0000000e15147211 */ /* 0x004fc400078210ff */
[-C--:B------:R-:W-:Y:S01]  /*04b0*/  ISETP.GE.AND P4, PT, R27, R2.reuse, PT ;  /* 0x000000021b00720c */ /* 0x080fe20003f86270 */
[----:B------:R-:W0:Y:S01]  /*04c0*/  @P3 LDC.64 R24, c[0x0][0x390] ;  /* 0x0000e400ff183b82 */ /* 0x000e220000000a00 */
[----:B------:R-:W-:Y:S02]  /*04d0*/  LEA.HI.X R21, R21, R15, R26, 0x2, P1 ;  /* 0x0000000f15157211 */ /* 0x000fe400008f141a */
[----:B------:R-:W-:Y:S02]  /*04e0*/  ISETP.GT.AND P4, PT, R27, -0x1, !P4 ;  /* 0xffffffff1b00780c */ /* 0x000fe40006784270 */
[----:B------:R-:W-:Y:S02]  /*04f0*/  ISETP.GE.AND P1, PT, R31, R2, PT ;  /* 0x000000021f00720c */ /* 0x000fe40003f26270 */
[----:B------:R-:W-:Y:S01]  /*0500*/  IADD3 R33, PT, PT, R23, 0x3, RZ ;  /* 0x0000000317217810 */ /* 0x000fe20007ffe0ff */
[----:B------:R-:W1:Y:S01]  /*0510*/  @P3 LDC.64 R16, c[0x0][0x380] ;  /* 0x0000e000ff103b82 */ /* 0x000e620000000a00 */
[----:B------:R-:W-:-:S02]  /*0520*/  @P3 IADD3 R29, PT, PT, R3, UR6, RZ ;  /* 0x00000006031d3c10 */ /* 0x000fc4000fffe0ff */
[----:B------:R-:W-:Y:S02]  /*0530*/  @P3 IADD3 R27, PT, PT, R9, R23, RZ ;  /* 0x00000017091b3210 */ /* 0x000fe40007ffe0ff */
[----:B------:R-:W-:Y:S02]  /*0540*/  ISETP.GT.AND P1, PT, R31, -0x1, !P1 ;  /* 0xffffffff1f00780c */ /* 0x000fe40004f24270 */
[----:B------:R-:W-:Y:S02]  /*0550*/  PLOP3.LUT P4, PT, P0, P4, PT, 0x80, 0x8 ;  /* 0x000000000008781c */ /* 0x000fe40000789070 */
[C---:B------:R-:W-:Y:S02]  /*0560*/  ISETP.GE.AND P2, PT, R33.reuse, R2, PT ;  /* 0x000000022100720c */ /* 0x040fe40003f46270 */
[----:B------:R-:W-:Y:S02]  /*0570*/  PLOP3.LUT P1, PT, P0, P1, PT, 0x80, 0x8 ;  /* 0x000000000008781c */ /* 0x000fe40000723070 */
[----:B------:R-:W-:Y:S01]  /*0580*/  ISETP.GT.AND P2, PT, R33, -0x1, !P2 ;  /* 0xffffffff2100780c */ /* 0x000fe20005744270 */
[----:B0-----:R-:W-:-:S03]  /*0590*/  @P3 IMAD.WIDE R24, R29, 0x4, R24 ;  /* 0x000000041d183825 */ /* 0x001fc600078e0218 */
[----:B------:R-:W-:-:S03]  /*05a0*/  PLOP3.LUT P2, PT, P0, P2, PT, 0x80, 0x8 ;  /* 0x000000000008781c */ /* 0x000fc60000745070 */
[----:B------:R-:W2:Y:S01]  /*05b0*/  @P4 LDG.E.CONSTANT R26, desc[UR8][R18.64+0x4] ;  /* 0x00000408121a4981 */ /* 0x000ea2000c1e9900 */
[----:B-1----:R-:W-:-:S03]  /*05c0*/  @P3 IMAD.WIDE R16, R27, 0x4, R16 ;  /* 0x000000041b103825 */ /* 0x002fc600078e0210 */
[----:B------:R0:W3:Y:S04]  /*05d0*/  @P3 LDG.E.CONSTANT R24, desc[UR8][R24.64] ;  /* 0x0000000818183981 */ /* 0x0000e8000c1e9900 */
[----:B------:R-:W2:Y:S04]  /*05e0*/  @P4 LDG.E.CONSTANT R27, desc[UR8][R20.64+0x4] ;  /* 0x00000408141b4981 */ /* 0x000ea8000c1e9900 */
[----:B------:R1:W3:Y:S04]  /*05f0*/  @P3 LDG.E.CONSTANT R16, desc[UR8][R16.64] ;  /* 0x0000000810103981 */ /* 0x0002e8000c1e9900 */
[----:B------:R-:W4:Y:S04]  /*0600*/  @P1 LDG.E.CONSTANT R28, desc[UR8][R18.64+0x8] ;  /* 0x00000808121c1981 */ /* 0x000f28000c1e9900 */
[----:B------:R-:W4:Y:S04]  /*0610*/  @P1 LDG.E.CONSTANT R29, desc[UR8][R20.64+0x8] ;  /* 0x00000808141d1981 */ /* 0x000f28000c1e9900 */
[----:B------:R-:W5:Y:S04]  /*0620*/  @P2 LDG.E.CONSTANT R30, desc[UR8][R18.64+0xc] ;  /* 0x00000c08121e2981 */ /* 0x000f68000c1e9900 */
[----:B------:R-:W5:Y:S01]  /*0630*/  @P2 LDG.E.CONSTANT R31, desc[UR8][R20.64+0xc] ;  /* 0x00000c08141f2981 */ /* 0x000f62000c1e9900 */
[----:B------:R-:W-:-:S02]  /*0640*/  IADD3 R33, PT, PT, R23, 0x4, RZ ;  /* 0x0000000417217810 */ /* 0x000fc40007ffe0ff */
[C---:B0-----:R-:W-:Y:S02]  /*0650*/  IADD3 R25, PT, PT, R23.reuse, 0x5, RZ ;  /* 0x0000000517197810 */ /* 0x041fe40007ffe0ff */
[C---:B-1----:R-:W-:Y:S01]  /*0660*/  IADD3 R17, PT, PT, R23.reuse, 0x6, RZ ;  /* 0x0000000617117810 */ /* 0x042fe20007ffe0ff */
[----:B------:R-:W-:Y:S02]  /*0670*/  VIADD R23, R23, 0x7 ;  /* 0x0000000717177836 */ /* 0x000fe40000000000 */
[----:B---3--:R-:W-:Y:S01]  /*0680*/  @P3 FFMA R11, R16, R24, R11 ;  /* 0x00000018100b3223 */ /* 0x008fe2000000000b */
[----:B------:R-:W-:-:S03]  /*0690*/  ISETP.GE.AND P3, PT, R33, R2, PT ;  /* 0x000000022100720c */ /* 0x000fc60003f66270 */
[----:B--2---:R-:W-:Y:S01]  /*06a0*/  @P4 FFMA R11, R26, R27, R11 ;  /* 0x0000001b1a0b4223 */ /* 0x004fe2000000000b */
[-C--:B------:R-:W-:Y:S02]  /*06b0*/  ISETP.GE.AND P4, PT, R25, R2.reuse, PT ;  /* 0x000000021900720c */ /* 0x080fe40003f86270 */
[----:B------:R-:W-:Y:S01]  /*06c0*/  ISETP.GT.AND P3, PT, R33, -0x1, !P3 ;  /* 0xffffffff2100780c */ /* 0x000fe20005f64270 */
[----:B----4-:R-:W-:Y:S01]  /*06d0*/  @P1 FFMA R11, R28, R29, R11 ;  /* 0x0000001d1c0b1223 */ /* 0x010fe2000000000b */
[-C--:B------:R-:W-:Y:S02]  /*06e0*/  ISETP.GE.AND P1, PT, R17, R2.reuse, PT ;  /* 0x000000021100720c */ /* 0x080fe40003f26270 */
[----:B------:R-:W-:Y:S02]  /*06f0*/  ISETP.GT.AND P4, PT, R25, -0x1, !P4 ;  /* 0xffffffff1900780c */ /* 0x000fe40006784270 */
[----:B------:R-:W-:Y:S02]  /*0700*/  PLOP3.LUT P3, PT, P0, P3, PT, 0x80, 0x8 ;  /* 0x000000000008781c */ /* 0x000fe40000767070 */
[----:B------:R-:W-:Y:S01]  /*0710*/  ISETP.GT.AND P1, PT, R17, -0x1, !P1 ;  /* 0xffffffff1100780c */ /* 0x000fe20004f24270 */
[----:B-----5:R-:W-:Y:S01]  /*0720*/  @P2 FFMA R11, R30, R31, R11 ;  /* 0x0000001f1e0b2223 */ /* 0x020fe2000000000b */
[----:B------:R-:W-:-:S02]  /*0730*/  ISETP.GE.AND P2, PT, R23, R2, PT ;  /* 0x000000021700720c */ /* 0x000fc40003f46270 */
[----:B------:R-:W-:Y:S02]  /*0740*/  PLOP3.LUT P4, PT, P0, P4, PT, 0x80, 0x8 ;  /* 0x000000000008781c */ /* 0x000fe40000789070 */
[----:B------:R-:W-:Y:S02]  /*0750*/  ISETP.GT.AND P2, PT, R23, -0x1, !P2 ;  /* 0xffffffff1700780c */ /* 0x000fe40005744270 */
[----:B------:R-:W-:Y:S02]  /*0760*/  PLOP3.LUT P1, PT, P0, P1, PT, 0x80, 0x8 ;  /* 0x000000000008781c */ /* 0x000fe40000723070 */
[----:B------:R-:W-:Y:S01]  /*0770*/  PLOP3.LUT P2, PT, P0, P2, PT, 0x80, 0x8 ;  /* 0x000000000008781c */ /* 0x000fe20000745070 */
[----:B------:R-:W2:Y:S04]  /*0780*/  @P3 LDG.E.CONSTANT R16, desc[UR8][R18.64+0x10] ;  /* 0x0000100812103981 */ /* 0x000ea8000c1e9900 */
[----:B------:R-:W2:Y:S04]  /*0790*/  @P3 LDG.E.CONSTANT R17, desc[UR8][R20.64+0x10] ;  /* 0x0000100814113981 */ /* 0x000ea8000c1e9900 */
[----:B------:R-:W3:Y:S04]  /*07a0*/  @P4 LDG.E.CONSTANT R24, desc[UR8][R18.64+0x14] ;  /* 0x0000140812184981 */ /* 0x000ee8000c1e9900 */
[----:B------:R-:W3:Y:S04]  /*07b0*/  @P4 LDG.E.CONSTANT R23, desc[UR8][R20.64+0x14] ;  /* 0x0000140814174981 */ /* 0x000ee8000c1e9900 */
[----:B------:R-:W4:Y:S04]  /*07c0*/  @P1 LDG.E.CONSTANT R26, desc[UR8][R18.64+0x18] ;  /* 0x00001808121a1981 */ /* 0x000f28000c1e9900 */
[----:B------:R-:W4:Y:S04]  /*07d0*/  @P1 LDG.E.CONSTANT R25, desc[UR8][R20.64+0x18] ;  /* 0x0000180814191981 */ /* 0x000f28000c1e9900 */
[----:B------:R-:W5:Y:S04]  /*07e0*/  @P2 LDG.E.CONSTANT R28, desc[UR8][R18.64+0x1c] ;  /* 0x00001c08121c2981 */ /* 0x000f68000c1e9900 */
[----:B------:R-:W5:Y:S01]  /*07f0*/  @P2 LDG.E.CONSTANT R27, desc[UR8][R20.64+0x1c] ;  /* 0x00001c08141b2981 */ /* 0x000f62000c1e9900 */
[----:B------:R-:W-:-:S04]  /*0800*/  UIADD3 UR6, UPT, UPT, UR6, 0x8, URZ ;  /* 0x0000000806067890 */ /* 0x000fc8000fffe0ff */
[----:B------:R-:W-:Y:S01]  /*0810*/  UISETP.NE.AND UP1, UPT, UR6, UR7, UPT ;  /* 0x000000070600728c */ /* 0x000fe2000bf25270 */
[----:B--2---:R-:W-:-:S04]  /*0820*/  @P3 FFMA R11, R16, R17, R11 ;  /* 0x00000011100b3223 */ /* 0x004fc8000000000b */
[----:B---3--:R-:W-:-:S04]  /*0830*/  @P4 FFMA R11, R24, R23, R11 ;  /* 0x00000017180b4223 */ /* 0x008fc8000000000b */
[----:B----4-:R-:W-:-:S04]  /*0840*/  @P1 FFMA R11, R26, R25, R11 ;  /* 0x000000191a0b1223 */ /* 0x010fc8000000000b */
[----:B-----5:R-:W-:Y:S01]  /*0850*/  @P2 FFMA R11, R28, R27, R11 ;  /* 0x0000001b1c0b2223 */ /* 0x020fe2000000000b */
[----:B------:R-:W-:Y:S06]  /*0860*/  BRA.U UP1, `(.L_x_3) ;  /* 0xfffffff901d87547 */ /* 0x000fec000b83ffff */
[----:B------:R-:W-:-:S07]  /*0870*/  MOV R24, UR7 ;  /* 0x0000000700187c02 */ /* 0x000fce0008000f00 */
.L_x_2:
[----:B------:R-:W-:-:S09]  /*0880*/  UISETP.NE.AND UP1, UPT, UR10, URZ, UPT ;  /* 0x000000ff0a00728c */ /* 0x000fd2000bf25270 */
[----:B------:R-:W-:Y:S05]  /*0890*/  BRA.U !UP1, `(.L_x_4) ;  /* 0x00000005099c7547 */ /* 0x000fea000b800000 */
[----:B------:R-:W-:Y:S01]  /*08a0*/  UISETP.NE.AND UP1, UPT, UR12, URZ, UPT ;  /* 0x000000ff0c00728c */ /* 0x000fe2000bf25270 */
[----:B------:R-:W-:Y:S10]  /*08b0*/  BRA.U !UP0, `(.L_x_5) ;  /* 0x0000000108b87547 */ /* 0x000ff4000b800000 */
[-C--:B------:R-:W-:Y:S01]  /*08c0*/  IADD3 R27, PT, PT, R6, R24.reuse, RZ ;  /* 0x00000018061b7210 */ /* 0x080fe20007ffe0ff */
[----:B------:R-:W0:Y:S01]  /*08d0*/  LDC.64 R16, c[0x0][0x390] ;  /* 0x0000e400ff107b82 */ /* 0x000e220000000a00 */
[----:B------:R-:W1:Y:S01]  /*08e0*/  LDCU.64 UR14, c[0x0][0x380] ;  /* 0x00007000ff0e77ac */ /* 0x000e620008000a00 */
[----:B------:R-:W-:Y:S02]  /*08f0*/  IADD3 R13, P2, PT, R3, R24, RZ ;  /* 0x00000018030d7210 */ /* 0x000fe40007f5e0ff */
[C---:B------:R-:W-:Y:S02]  /*0900*/  ISETP.GE.AND P1, PT, R27.reuse, R2, PT ;  /* 0x000000021b00720c */ /* 0x040fe40003f26270 */
[----:B------:R-:W-:Y:S02]  /*0910*/  IADD3.X R18, PT, PT, RZ, RZ, RZ, P2, !PT ;  /* 0x000000ffff127210 */ /* 0x000fe400017fe4ff */
[----:B------:R-:W-:Y:S02]  /*0920*/  ISETP.GT.AND P1, PT, R27, -0x1, !P1 ;  /* 0xffffffff1b00780c */ /* 0x000fe40004f24270 */
[----:B------:R-:W-:-:S02]  /*0930*/  SHF.R.S32.HI R25, RZ, 0x1f, R9 ;  /* 0x0000001fff197819 */ /* 0x000fc40000011409 */
[----:B------:R-:W-:Y:S02]  /*0940*/  PLOP3.LUT P1, PT, P0, P1, PT, 0x80, 0x8 ;  /* 0x000000000008781c */ /* 0x000fe40000723070 */
[----:B------:R-:W-:Y:S02]  /*0950*/  IADD3 R19, P2, P3, R9, R24, R6 ;  /* 0x0000001809137210 */ /* 0x000fe40007b5e006 */
[----:B------:R-:W-:Y:S02]  /*0960*/  IADD3 R23, PT, PT, R27, 0x2, RZ ;  /* 0x000000021b177810 */ /* 0x000fe40007ffe0ff */
[----:B------:R-:W-:Y:S02]  /*0970*/  IADD3.X R26, PT, PT, R25, RZ, R10, P2, P3 ;  /* 0x000000ff191a7210 */ /* 0x000fe400017e640a */
[----:B------:R-:W-:Y:S02]  /*0980*/  ISETP.GE.AND P3, PT, R23, R2, PT ;  /* 0x000000021700720c */ /* 0x000fe40003f66270 */
[----:B------:R-:W-:-:S02]  /*0990*/  IADD3 R25, PT, PT, R27, 0x3, RZ ;  /* 0x000000031b197810 */ /* 0x000fc40007ffe0ff */
[----:B0-----:R-:W-:Y:S01]  /*09a0*/  LEA R16, P4, R13, R16, 0x2 ;  /* 0x000000100d107211 */ /* 0x001fe200078810ff */
[----:B------:R-:W0:Y:S01]  /*09b0*/  @P1 LDC.64 R20, c[0x0][0x390] ;  /* 0x0000e400ff141b82 */ /* 0x000e220000000a00 */
[----:B------:R-:W-:Y:S01]  /*09c0*/  ISETP.GT.AND P3, PT, R23, -0x1, !P3 ;  /* 0xffffffff1700780c */ /* 0x000fe20005f64270 */
[----:B------:R-:W-:Y:S01]  /*09d0*/  @P1 IMAD.IADD R23, R3, 0x1, R24 ;  /* 0x0000000103171824 */ /* 0x000fe200078e0218 */
[----:B------:R-:W-:Y:S02]  /*09e0*/  LEA.HI.X R17, R13, R17, R18, 0x2, P4 ;  /* 0x000000110d117211 */ /* 0x000fe400020f1412 */
[----:B------:R-:W-:Y:S02]  /*09f0*/  IADD3 R13, PT, PT, R27, 0x1, RZ ;  /* 0x000000011b0d7810 */ /* 0x000fe40007ffe0ff */
[----:B-1----:R-:W-:Y:S01]  /*0a00*/  LEA R18, P4, R19, UR14, 0x2 ;  /* 0x0000000e13127c11 */ /* 0x002fe2000f8810ff */
[----:B------:R-:W1:Y:S01]  /*0a10*/  @P1 LDC.64 R14, c[0x0][0x380] ;  /* 0x0000e000ff0e1b82 */ /* 0x000e620000000a00 */
[----:B------:R-:W-:-:S02]  /*0a20*/  ISETP.GE.AND P2, PT, R13, R2, PT ;  /* 0x000000020d00720c */ /* 0x000fc40003f46270 */
[----:B------:R-:W-:Y:S02]  /*0a30*/  LEA.HI.X R19, R19, UR15, R26, 0x2, P4 ;  /* 0x0000000f13137c11 */ /* 0x000fe4000a0f141a */
[----:B------:R-:W-:Y:S02]  /*0a40*/  ISETP.GT.AND P2, PT, R13, -0x1, !P2 ;  /* 0xffffffff0d00780c */ /* 0x000fe40005744270 */
[----:B------:R-:W-:Y:S02]  /*0a50*/  @P1 IADD3 R13, PT, PT, R9, R27, RZ ;  /* 0x0000001b090d1210 */ /* 0x000fe40007ffe0ff */
[C---:B------:R-:W-:Y:S02]  /*0a60*/  ISETP.GE.AND P4, PT, R25.reuse, R2, PT ;  /* 0x000000021900720c */ /* 0x040fe40003f86270 */
[----:B------:R-:W-:Y:S02]  /*0a70*/  PLOP3.LUT P2, PT, P0, P2, PT, 0x80, 0x8 ;  /* 0x000000000008781c */ /* 0x000fe40000745070 */
[----:B------:R-:W-:-:S02]  /*0a80*/  ISETP.GT.AND P4, PT, R25, -0x1, !P4 ;  /* 0xffffffff1900780c */ /* 0x000fc40006784270 */
[----:B------:R-:W-:Y:S01]  /*0a90*/  PLOP3.LUT P3, PT, P0, P3, PT, 0x80, 0x8 ;  /* 0x000000000008781c */ /* 0x000fe20000767070 */
[----:B0-----:R-:W-:Y:S01]  /*0aa0*/  @P1 IMAD.WIDE R20, R23, 0x4, R20 ;  /* 0x0000000417141825 */ /* 0x001fe200078e0214 */
[----:B------:R-:W-:-:S05]  /*0ab0*/  PLOP3.LUT P4, PT, P0, P4, PT, 0x80, 0x8 ;  /* 0x000000000008781c */ /* 0x000fca0000789070 */
[----:B------:R-:W2:Y:S01]  /*0ac0*/  @P1 LDG.E.CONSTANT R20, desc[UR8][R20.64] ;  /* 0x0000000814141981 */ /* 0x000ea2000c1e9900 */
[----:B-1----:R-:W-:-:S03]  /*0ad0*/  @P1 IMAD.WIDE R14, R13, 0x4, R14 ;  /* 0x000000040d0e1825 */ /* 0x002fc600078e020e */
[----:B------:R-:W3:Y:S04]  /*0ae0*/  @P2 LDG.E.CONSTANT R26, desc[UR8][R18.64+0x4] ;  /* 0x00000408121a2981 */ /* 0x000ee8000c1e9900 */
[----:B------:R-:W2:Y:S04]  /*0af0*/  @P1 LDG.E.CONSTANT R14, desc[UR8][R14.64] ;  /* 0x000000080e0e1981 */ /* 0x000ea8000c1e9900 */
[----:B------:R-:W3:Y:S04]  /*0b00*/  @P2 LDG.E.CONSTANT R13, desc[UR8][R16.64+0x4] ;  /* 0x00000408100d2981 */ /* 0x000ee8000c1e9900 */
[----:B------:R-:W4:Y:S04]  /*0b10*/  @P3 LDG.E.CONSTANT R28, desc[UR8][R18.64+0x8] ;  /* 0x00000808121c3981 */ /* 0x000f28000c1e9900 */
[----:B------:R-:W4:Y:S04]  /*0b20*/  @P3 LDG.E.CONSTANT R23, desc[UR8][R16.64+0x8] ;  /* 0x0000080810173981 */ /* 0x000f28000c1e9900 */
[----:B------:R-:W5:Y:S04]  /*0b30*/  @P4 LDG.E.CONSTANT R30, desc[UR8][R18.64+0xc] ;  /* 0x00000c08121e4981 */ /* 0x000f68000c1e9900 */
[----:B------:R-:W5:Y:S01]  /*0b40*/  @P4 LDG.E.CONSTANT R25, desc[UR8][R16.64+0xc] ;  /* 0x00000c0810194981 */ /* 0x000f62000c1e9900 */
[----:B------:R-:W-:Y:S01]  /*0b50*/  IADD3 R24, PT, PT, R24, 0x4, RZ ;  /* 0x0000000418187810 */ /* 0x000fe20007ffe0ff */
[----:B--2---:R-:W-:-:S04]  /*0b60*/  @P1 FFMA R11, R14, R20, R11 ;  /* 0x000000140e0b1223 */ /* 0x004fc8000000000b */
[----:B---3--:R-:W-:-:S04]  /*0b70*/  @P2 FFMA R11, R26, R13, R11 ;  /* 0x0000000d1a0b2223 */ /* 0x008fc8000000000b */
[----:B----4-:R-:W-:-:S04]  /*0b80*/  @P3 FFMA R11, R28, R23, R11 ;  /* 0x000000171c0b3223 */ /* 0x010fc8000000000b */
[----:B-----5:R-:W-:-:S07]  /*0b90*/  @P4 FFMA R11, R30, R25, R11 ;  /* 0x000000191e0b4223 */ /* 0x020fce000000000b */
.L_x_5:
[----:B------:R-:W-:Y:S05]  /*0ba0*/  BRA.U !UP1, `(.L_x_4) ;  /* 0x0000000109d87547 */ /* 0x000fea000b800000 */
[----:B------:R-:W0:Y:S01]  /*0bb0*/  LDCU UR6, c[0x0][0x3cc] ;  /* 0x00007980ff0677ac */ /* 0x000e220008000800 */
[----:B------:R-:W-:Y:S02]  /*0bc0*/  UISETP.NE.AND UP1, UPT, UR12, 0x1, UPT ;  /* 0x000000010c00788c */ /* 0x000fe4000bf25270 */
[----:B0-----:R-:W-:-:S07]  /*0bd0*/  ULOP3.LUT UP2, URZ, UR6, 0x1, URZ, 0xc0, !UPT ;  /* 0x0000000106ff7892 */ /* 0x001fce000f84c0ff */
[----:B------:R-:W-:Y:S05]  /*0be0*/  BRA.U !UP1, `(.L_x_6) ;  /* 0x0000000109847547 */ /* 0x000fea000b800000 */
[----:B------:R-:W-:-:S04]  /*0bf0*/  IADD3 R25, PT, PT, R6, R24, RZ ;  /* 0x0000001806197210 */ /* 0x000fc80007ffe0ff */
[C---:B------:R-:W-:Y:S02]  /*0c00*/  IADD3 R13, PT, PT, R25.reuse, 0x1, RZ ;  /* 0x00000001190d7810 */ /* 0x040fe40007ffe0ff */
[-C--:B------:R-:W-:Y:S02]  /*0c10*/  ISETP.GE.AND P2, PT, R25, R2.reuse, PT ;  /* 0x000000021900720c */ /* 0x080fe40003f46270 */
[----:B------:R-:W-:Y:S02]  /*0c20*/  ISETP.GE.AND P1, PT, R13, R2, PT ;  /* 0x000000020d00720c */ /* 0x000fe40003f26270 */
[----:B------:R-:W-:Y:S02]  /*0c30*/  ISETP.GT.AND P2, PT, R25, -0x1, !P2 ;  /* 0xffffffff1900780c */ /* 0x000fe40005744270 */
[----:B------:R-:W-:Y:S02]  /*0c40*/  ISETP.GT.AND P1, PT, R13, -0x1, !P1 ;  /* 0xffffffff0d00780c */ /* 0x000fe40004f24270 */
[----:B------:R-:W-:-:S02]  /*0c50*/  PLOP3.LUT P2, PT, P0, P2, PT, 0x80, 0x8 ;  /* 0x000000000008781c */ /* 0x000fc40000745070 */
[----:B------:R-:W-:-:S11]  /*0c60*/  PLOP3.LUT P1, PT, P0, P1, PT, 0x80, 0x8 ;  /* 0x000000000008781c */ /* 0x000fd60000723070 */
[----:B------:R-:W0:Y:S01]  /*0c70*/  @P2 LDC.64 R20, c[0x0][0x390] ;  /* 0x0000e400ff142b82 */ /* 0x000e220000000a00 */
[-C--:B------:R-:W-:Y:S02]  /*0c80*/  @P2 IADD3 R27, PT, PT, R3, R24.reuse, RZ ;  /* 0x00000018031b2210 */ /* 0x080fe40007ffe0ff */
[----:B------:R-:W-:Y:S02]  /*0c90*/  @P1 SHF.R.S32.HI R26, RZ, 0x1f, R9 ;  /* 0x0000001fff1a1819 */ /* 0x000fe40000011409 */
[----:B------:R-:W-:Y:S02]  /*0ca0*/  @P1 SHF.R.S32.HI R23, RZ, 0x1f, R24 ;  /* 0x0000001fff171819 */ /* 0x000fe40000011418 */
[C---:B------:R-:W-:Y:S01]  /*0cb0*/  @P1 IADD3 R29, P3, P4, R9.reuse, R24, R6 ;  /* 0x00000018091d1210 */ /* 0x040fe20007c7e006 */
[----:B------:R-:W1:Y:S01]  /*0cc0*/  @P1 LDC.64 R18, c[0x0][0x380] ;  /* 0x0000e000ff121b82 */ /* 0x000e620000000a00 */
[----:B------:R-:W-:Y:S02]  /*0cd0*/  @P2 IADD3 R13, PT, PT, R9, R25, RZ ;  /* 0x00000019090d2210 */ /* 0x000fe40007ffe0ff */
[----:B------:R-:W-:-:S02]  /*0ce0*/  @P1 IADD3.X R26, PT, PT, R26, R23, R10, P3, P4 ;  /* 0x000000171a1a1210 */ /* 0x000fc40001fe840a */
[----:B------:R-:W-:-:S03]  /*0cf0*/  @P1 IADD3 R31, P4, PT, R3, R24, RZ ;  /* 0x00000018031f1210 */ /* 0x000fc60007f9e0ff */
[----:B------:R-:W2:Y:S08]  /*0d00*/  @P2 LDC.64 R16, c[0x0][0x380] ;  /* 0x0000e000ff102b82 */ /* 0x000eb00000000a00 */
[----:B------:R-:W3:Y:S01]  /*0d10*/  @P1 LDC.64 R14, c[0x0][0x390] ;  /* 0x0000e400ff0e1b82 */ /* 0x000ee20000000a00 */
[----:B0-----:R-:W-:-:S06]  /*0d20*/  @P2 IMAD.WIDE R20, R27, 0x4, R20 ;  /* 0x000000041b142825 */ /* 0x001fcc00078e0214 */
[----:B------:R-:W4:Y:S01]  /*0d30*/  @P2 LDG.E.CONSTANT R20, desc[UR8][R20.64] ;  /* 0x0000000814142981 */ /* 0x000f22000c1e9900 */
[----:B-1----:R-:W-:-:S04]  /*0d40*/  @P1 LEA R18, P3, R29, R18, 0x2 ;  /* 0x000000121d121211 */ /* 0x002fc800078610ff */
[----:B------:R-:W-:Y:S02]  /*0d50*/  @P1 LEA.HI.X R19, R29, R19, R26, 0x2, P3 ;  /* 0x000000131d131211 */ /* 0x000fe400018f141a */
[----:B------:R-:W-:Y:S01]  /*0d60*/  @P1 IADD3.X R26, PT, PT, RZ, R23, RZ, P4, !PT ;  /* 0x00000017ff1a1210 */ /* 0x000fe200027fe4ff */
[----:B--2---:R-:W-:Y:S02]  /*0d70*/  @P2 IMAD.WIDE R16, R13, 0x4, R16 ;  /* 0x000000040d102825 */ /* 0x004fe400078e0210 */
[----:B------:R-:W2:Y:S04]  /*0d80*/  @P1 LDG.E.CONSTANT R18, desc[UR8][R18.64+0x4] ;  /* 0x0000040812121981 */ /* 0x000ea8000c1e9900 */
[----:B------:R-:W4:Y:S01]  /*0d90*/  @P2 LDG.E.CONSTANT R16, desc[UR8][R16.64] ;  /* 0x0000000810102981 */ /* 0x000f22000c1e9900 */
[----:B---3--:R-:W-:-:S04]  /*0da0*/  @P1 LEA R14, P3, R31, R14, 0x2 ;  /* 0x0000000e1f0e1211 */ /* 0x008fc800078610ff */
[----:B------:R-:W-:-:S05]  /*0db0*/  @P1 LEA.HI.X R15, R31, R15, R26, 0x2, P3 ;  /* 0x0000000f1f0f1211 */ /* 0x000fca00018f141a */
[----:B------:R-:W2:Y:S01]  /*0dc0*/  @P1 LDG.E.CONSTANT R14, desc[UR8][R14.64+0x4] ;  /* 0x000004080e0e1981 */ /* 0x000ea2000c1e9900 */
[----:B------:R-:W-:Y:S02]  /*0dd0*/  VIADD R24, R24, 0x2 ;  /* 0x0000000218187836 */ /* 0x000fe40000000000 */
[----:B----4-:R-:W-:-:S04]  /*0de0*/  @P2 FFMA R11, R20, R16, R11 ;  /* 0x00000010140b2223 */ /* 0x010fc8000000000b */
[----:B--2---:R-:W-:-:S07]  /*0df0*/  @P1 FFMA R11, R18, R14, R11 ;  /* 0x0000000e120b1223 */ /* 0x004fce000000000b */
.L_x_6:
[----:B------:R-:W-:Y:S05]  /*0e00*/  BRA.U !UP2, `(.L_x_4) ;  /* 0x000000010a407547 */ /* 0x000fea000b800000 */
[----:B------:R-:W-:Y:S01]  /*0e10*/  IADD3 R13, PT, PT, R6, R24, RZ ;  /* 0x00000018060d7210 */ /* 0x000fe20007ffe0ff */
[----:B------:R-:W-:Y:S03]  /*0e20*/  BSSY.RECONVERGENT B0, `(.L_x_4) ;  /* 0x000000e000007945 */ /* 0x000fe60003800200 */
[----:B------:R-:W-:-:S04]  /*0e30*/  ISETP.GE.AND P1, PT, R13, R2, PT ;  /* 0x000000020d00720c */ /* 0x000fc80003f26270 */
[----:B------:R-:W-:-:S04]  /*0e40*/  ISETP.GT.AND P1, PT, R13, -0x1, !P1 ;  /* 0xffffffff0d00780c */ /* 0x000fc80004f24270 */
[----:B------:R-:W-:-:S13]  /*0e50*/  PLOP3.LUT P1, PT, P0, P1, PT, 0x80, 0x8 ;  /* 0x000000000008781c */ /* 0x000fda0000723070 */
[----:B------:R-:W-:Y:S05]  /*0e60*/  @!P1 BRA `(.L_x_7) ;  /* 0x0000000000249947 */ /* 0x000fea0003800000 */
[----:B------:R-:W0:Y:S01]  /*0e70*/  LDC.64 R16, c[0x0][0x380] ;  /* 0x0000e000ff107b82 */ /* 0x000e220000000a00 */
[----:B------:R-:W-:Y:S02]  /*0e80*/  IADD3 R9, PT, PT, R9, R13, RZ ;  /* 0x0000000d09097210 */ /* 0x000fe40007ffe0ff */
[----:B------:R-:W-:-:S05]  /*0e90*/  IADD3 R13, PT, PT, R3, R24, RZ ;  /* 0x00000018030d7210 */ /* 0x000fca0007ffe0ff */
[----:B------:R-:W1:Y:S01]  /*0ea0*/  LDC.64 R14, c[0x0][0x390] ;  /* 0x0000e400ff0e7b82 */ /* 0x000e620000000a00 */
[----:B0-----:R-:W-:-:S06]  /*0eb0*/  IMAD.WIDE R2, R9, 0x4, R16 ;  /* 0x0000000409027825 */ /* 0x001fcc00078e0210 */
[----:B------:R-:W2:Y:S01]  /*0ec0*/  LDG.E.CONSTANT R2, desc[UR8][R2.64] ;  /* 0x0000000802027981 */ /* 0x000ea2000c1e9900 */
[----:B-1----:R-:W-:-:S06]  /*0ed0*/  IMAD.WIDE R14, R13, 0x4, R14 ;  /* 0x000000040d0e7825 */ /* 0x002fcc00078e020e */
[----:B------:R-:W2:Y:S02]  /*0ee0*/  LDG.E.CONSTANT R14, desc[UR8][R14.64] ;  /* 0x000000080e0e7981 */ /* 0x000ea4000c1e9900 */
[----:B--2---:R-:W-:-:S07]  /*0ef0*/  FFMA R11, R2, R14, R11 ;  /* 0x0000000e020b7223 */ /* 0x004fce000000000b */
.L_x_7:
[----:B------:R-:W-:Y:S05]  /*0f00*/  BSYNC.RECONVERGENT B0 ;  /* 0x0000000000007941 */ /* 0x000fea0003800200 */
.L_x_4:
[----:B------:R-:W-:Y:S05]  /*0f10*/  @P6 BRA `(.L_x_8) ;  /* 0xfffffff000e06947 */ /* 0x000fea000383ffff */
[----:B------:R-:W-:Y:S05]  /*0f20*/  @P5 BRA `(.L_x_9) ;  /* 0xfffffff000c05947 */ /* 0x000fea000383ffff */
[----:B------:R-:W0:Y:S01]  /*0f30*/  LDC.64 R14, c[0x0][0x3b0] ;  /* 0x0000ec00ff0e7b82 */ /* 0x000e220000000a00 */
[----:B------:R-:W1:Y:S07]  /*0f40*/  LDCU UR4, c[0x0][0x3d8] ;  /* 0x00007b00ff0477ac */ /* 0x000e6e0008000800 */
[----:B------:R-:W2:Y:S01]  /*0f50*/  LDC.64 R2, c[0x0][0x398] ;  /* 0x0000e600ff027b82 */ /* 0x000ea20000000a00 */
[----:B0-----:R-:W-:-:S06]  /*0f60*/  IMAD.WIDE.U32 R14, R12, 0x4, R14 ;  /* 0x000000040c0e7825 */ /* 0x001fcc00078e000e */
[----:B------:R-:W1:Y:S01]  /*0f70*/  LDG.E.CONSTANT R14, desc[UR8][R14.64] ;  /* 0x000000080e0e7981 */ /* 0x000e62000c1e9900 */
[----:B--2---:R-:W-:-:S05]  /*0f80*/  IMAD.WIDE.U32 R2, R12, 0x4, R2 ;  /* 0x000000040c027825 */ /* 0x004fca00078e0002 */
[----:B------:R0:W5:Y:S01]  /*0f90*/  LDG.E.CONSTANT R13, desc[UR8][R2.64] ;  /* 0x00000008020d7981 */ /* 0x000162000c1e9900 */
[----:B-1----:R-:W-:-:S04]  /*0fa0*/  FADD R28, R14, UR4 ;  /* 0x000000040e1c7e21 */ /* 0x002fc80008000000 */
[----:B------:R0:W1:Y:S01]  /*0fb0*/  MUFU.RSQ R9, R28 ;  /* 0x0000001c00097308 */ /* 0x0000620000001400 */
[----:B------:R-:W-:-:S04]  /*0fc0*/  IADD3 R0, PT, PT, R28, -0xd000000, RZ ;  /* 0xf30000001c007810 */ /* 0x000fc80007ffe0ff */
[----:B------:R-:W-:-:S13]  /*0fd0*/  ISETP.GT.U32.AND P0, PT, R0, 0x727fffff, PT ;  /* 0x727fffff0000780c */ /* 0x000fda0003f04070 */
[----:B01----:R-:W-:Y:S05]  /*0fe0*/  @!P0 BRA `(.L_x_10) ;  /* 0x0000000000108947 */ /* 0x003fea0003800000 */
[----:B------:R-:W-:-:S07]  /*0ff0*/  MOV R0, 0x1010 ;  /* 0x0000101000007802 */ /* 0x000fce0000000f00 */
[----:B-----5:R-:W-:Y:S05]  /*1000*/  CALL.REL.NOINC `($__internal_0_$__cuda_sm20_sqrt_rn_f32_slowpath) ;  /* 0x0000002800747944 */ /* 0x020fea0003c00000 */
[----:B------:R-:W-:Y:S01]  /*1010*/  MOV R0, R2 ;  /* 0x0000000200007202 */ /* 0x000fe20000000f00 */
[----:B------:R-:W-:Y:S06]  /*1020*/  BRA `(.L_x_11) ;  /* 0x0000000000107947 */ /* 0x000fec0003800000 */
.L_x_10:
[----:B------:R-:W-:Y:S01]  /*1030*/  FMUL.FTZ R0, R28, R9 ;  /* 0x000000091c007220 */ /* 0x000fe20000410000 */
[----:B------:R-:W-:-:S03]  /*1040*/  FMUL.FTZ R2, R9, 0.5 ;  /* 0x3f00000009027820 */ /* 0x000fc60000410000 */
[----:B------:R-:W-:-:S04]  /*1050*/  FFMA R3, -R0, R0, R28 ;  /* 0x0000000000037223 */ /* 0x000fc8000000011c */
[----:B------:R-:W-:-:S07]  /*1060*/  FFMA R0, R3, R2, R0 ;  /* 0x0000000203007223 */ /* 0x000fce0000000000 */
.L_x_11:
[----:B------:R-:W0:Y:S08]  /*1070*/  MUFU.RCP R3, R0 ;  /* 0x0000000000037308 */ /* 0x000e300000001000 */
[----:B-----5:R-:W1:Y:S01]  /*1080*/  FCHK P0, R13, R0 ;  /* 0x000000000d007302 */ /* 0x020e620000000000 */
[----:B0-----:R-:W-:-:S04]  /*1090*/  FFMA R2, R3, -R0, 1 ;  /* 0x3f80000003027423 */ /* 0x001fc80000000800 */
[----:B------:R-:W-:-:S04]  /*10a0*/  FFMA R2, R3, R2, R3 ;  /* 0x0000000203027223 */ /* 0x000fc80000000003 */
[----:B------:R-:W-:-:S04]  /*10b0*/  FFMA R3, R13, R2, RZ ;  /* 0x000000020d037223 */ /* 0x000fc800000000ff */
[----:B------:R-:W-:-:S04]  /*10c0*/  FFMA R9, R3, -R0, R13 ;  /* 0x8000000003097223 */ /* 0x000fc8000000000d */
[----:B------:R-:W-:Y:S01]  /*10d0*/  FFMA R18, R2, R9, R3 ;  /* 0x0000000902127223 */ /* 0x000fe20000000003 */
[----:B-1----:R-:W-:Y:S06]  /*10e0*/  @!P0 BRA `(.L_x_12) ;  /* 0x0000000000108947 */ /* 0x002fec0003800000 */
[----:B------:R-:W-:Y:S02]  /*10f0*/  MOV R2, R13 ;  /* 0x0000000d00027202 */ /* 0x000fe40000000f00 */
[----:B------:R-:W-:-:S07]  /*1100*/  MOV R3, 0x1120 ;  /* 0x0000112000037802 */ /* 0x000fce0000000f00 */
[----:B------:R-:W-:Y:S05]  /*1110*/  CALL.REL.NOINC `($__internal_1_$__cuda_sm3x_div_rn_noftz_f32_slowpath) ;  /* 0x00000028008c7944 */ /* 0x000fea0003c00000 */
[----:B------:R-:W-:-:S07]  /*1120*/  MOV R18, R0 ;  /* 0x0000000000127202 */ /* 0x000fce0000000f00 */
.L_x_12:
[----:B------:R-:W0:Y:S01]  /*1130*/  LDC.64 R2, c[0x0][0x3a0] ;  /* 0x0000e800ff027b82 */ /* 0x000e220000000a00 */
[----:B------:R-:W1:Y:S01]  /*1140*/  LDCU.64 UR4, c[0x0][0x3c0] ;  /* 0x00007800ff0477ac */ /* 0x000e620008000a00 */
[----:B------:R-:W2:Y:S06]  /*1150*/  LDCU UR6, c[0x0][0x3c8] ;  /* 0x00007900ff0677ac */ /* 0x000eac0008000800 */
[----:B------:R-:W3:Y:S08]  /*1160*/  LDC.64 R14, c[0x0][0x3a8] ;  /* 0x0000ea00ff0e7b82 */ /* 0x000ef00000000a00 */
[----:B------:R-:W4:Y:S01]  /*1170*/  LDC.64 R16, c[0x0][0x388] ;  /* 0x0000e200ff107b82 */ /* 0x000f220000000a00 */
[----:B0-----:R-:W-:-:S06]  /*1180*/  IMAD.WIDE.U32 R2, R12, 0x4, R2 ;  /* 0x000000040c027825 */ /* 0x001fcc00078e0002 */
[----:B------:R-:W5:Y:S01]  /*1190*/  LDG.E.CONSTANT R3, desc[UR8][R2.64] ;  /* 0x0000000802037981 */ /* 0x000f62000c1e9900 */
[----:B---3--:R-:W-:-:S06]  /*11a0*/  IMAD.WIDE.U32 R14, R12, 0x4, R14 ;  /* 0x000000040c0e7825 */ /* 0x008fcc00078e000e */
[----:B------:R-:W5:Y:S01]  /*11b0*/  LDG.E.CONSTANT R14, desc[UR8][R14.64] ;  /* 0x000000080e0e7981 */ /* 0x000f62000c1e9900 */
[----:B-1----:R-:W-:Y:S02]  /*11c0*/  IMAD R8, R8, UR4, R12 ;  /* 0x0000000408087c24 */ /* 0x002fe4000f8e020c */
[----:B------:R-:W-:Y:S02]  /*11d0*/  VIADD R12, R12, 0x1 ;  /* 0x000000010c0c7836 */ /* 0x000fe40000000000 */
[----:B------:R-:W-:-:S03]  /*11e0*/  IMAD R9, R8, UR5, R5 ;  /* 0x0000000508097c24 */ /* 0x000fc6000f8e0205 */
[----:B------:R-:W-:Y:S01]  /*11f0*/  ISETP.NE.AND P0, PT, R12, UR4, PT ;  /* 0x000000040c007c0c */ /* 0x000fe2000bf05270 */
[----:B--2---:R-:W-:-:S04]  /*1200*/  IMAD R9, R9, UR6, R4 ;  /* 0x0000000609097c24 */ /* 0x004fc8000f8e0204 */
[----:B----4-:R-:W-:-:S04]  /*1210*/  IMAD.WIDE R8, R9, 0x4, R16 ;  /* 0x0000000409087825 */ /* 0x010fc800078e0210 */
[----:B-----5:R-:W-:-:S04]  /*1220*/  FFMA R0, R14, -R18, R3 ;  /* 0x800000120e007223 */ /* 0x020fc80000000003 */
[----:B------:R-:W-:-:S05]  /*1230*/  FFMA R0, R11, R18, R0 ;  /* 0x000000120b007223 */ /* 0x000fca0000000000 */
[----:B------:R-:W-:-:S05]  /*1240*/  FMNMX R3, RZ, R0, !PT ;  /* 0x00000000ff037209 */ /* 0x000fca0007800000 */
[----:B------:R0:W-:Y:S01]  /*1250*/  STG.E desc[UR8][R8.64], R3 ;  /* 0x0000000308007986 */ /* 0x0001e2000c101908 */
[----:B------:R-:W-:Y:S05]  /*1260*/  @!P0 EXIT ;  /* 0x000000000000894d */ /* 0x000fea0003800000 */
[----:B------:R-:W-:Y:S05]  /*1270*/  BRA `(.L_x_13) ;  /* 0xffffffec00e07947 */ /* 0x000fea000383ffff */
.L_x_1:
[C---:B------:R-:W-:Y:S01]  /*1280*/  ISETP.GE.U32.AND P0, PT, R2.reuse, 0x4, PT ;  /* 0x000000040200780c */ /* 0x040fe20003f06070 */
[----:B------:R-:W-:Y:S01]  /*1290*/  HFMA2 R11, -RZ, RZ, 0, 0 ;  /* 0x00000000ff0b7431 */ /* 0x000fe200000001ff */
[----:B------:R-:W-:-:S11]  /*12a0*/  LOP3.LUT R12, R2, 0x3, RZ, 0xc0, !PT ;  /* 0x00000003020c7812 */ /* 0x000fd600078ec0ff */
[----:B------:R-:W-:Y:S05]  /*12b0*/  @!P0 BRA `(.L_x_14) ;  /* 0x00000008008c8947 */ /* 0x000fea0003800000 */
[----:B------:R-:W0:Y:S01]  /*12c0*/  LDC.64 R14, c[0x0][0x388] ;  /* 0x0000e200ff0e7b82 */ /* 0x000e220000000a00 */
[----:B------:R-:W-:Y:S01]  /*12d0*/  LOP3.LUT R11, R2, 0x7ffffffc, RZ, 0xc0, !PT ;  /* 0x7ffffffc020b7812 */ /* 0x000fe200078ec0ff */
[----:B------:R-:W1:Y:S01]  /*12e0*/  LDCU UR6, c[0x0][0x3c8] ;  /* 0x00007900ff0677ac */ /* 0x000e620008000800 */
[----:B------:R-:W-:Y:S01]  /*12f0*/  MOV R10, RZ ;  /* 0x000000ff000a7202 */ /* 0x000fe20000000f00 */
[----:B------:R-:W2:Y:S04]  /*1300*/  LDCU UR7, c[0x0][0x3c4] ;  /* 0x00007880ff0777ac */ /* 0x000ea80008000800 */
[----:B------:R-:W3:Y:S01]  /*1310*/  LDC.64 R22, c[0x0][0x398] ;  /* 0x0000e600ff167b82 */ /* 0x000ee20000000a00 */
[----:B------:R-:W4:Y:S07]  /*1320*/  LDCU UR5, c[0x0][0x3d8] ;  /* 0x00007b00ff0577ac */ /* 0x000f2e0008000800 */
[----:B------:R-:W0:Y:S08]  /*1330*/  LDC.64 R20, c[0x0][0x3b0] ;  /* 0x0000ec00ff147b82 */ /* 0x000e300000000a00 */
[----:B------:R-:W0:Y:S08]  /*1340*/  LDC.64 R18, c[0x0][0x3a0] ;  /* 0x0000e800ff127b82 */ /* 0x000e300000000a00 */
[----:B------:R-:W0:Y:S08]  /*1350*/  LDC.64 R16, c[0x0][0x3a8] ;  /* 0x0000ea00ff107b82 */ /* 0x000e300000000a00 */
[----:B-12-4-:R-:W0:Y:S02]  /*1360*/  LDC.64 R6, c[0x0][0x3c0] ;  /* 0x0000f000ff067b82 */ /* 0x016e240000000a00 */
.L_x_27:
[----:B0-----:R-:W-:-:S05]  /*1370*/  IMAD.WIDE.U32 R34, R10, 0x4, R20 ;  /* 0x000000040a227825 */ /* 0x001fca00078e0014 */
[----:B------:R-:W2:Y:S01]  /*1380*/  LDG.E.CONSTANT R0, desc[UR8][R34.64] ;  /* 0x0000000822007981 */ /* 0x000ea2000c1e9900 */
[----:B---3--:R-:W-:-:S05]  /*1390*/  IMAD.WIDE.U32 R36, R10, 0x4, R22 ;  /* 0x000000040a247825 */ /* 0x008fca00078e0016 */
[----:B------:R0:W5:Y:S01]  /*13a0*/  LDG.E.CONSTANT R8, desc[UR8][R36.64] ;  /* 0x0000000824087981 */ /* 0x000162000c1e9900 */
[----:B--2---:R-:W-:-:S04]  /*13b0*/  FADD R28, R0, UR5 ;  /* 0x00000005001c7e21 */ /* 0x004fc80008000000 */
[----:B-1----:R0:W1:Y:S01]  /*13c0*/  MUFU.RSQ R3, R28 ;  /* 0x0000001c00037308 */ /* 0x0020620000001400 */
[----:B------:R-:W-:-:S04]  /*13d0*/  IADD3 R0, PT, PT, R28, -0xd000000, RZ ;  /* 0xf30000001c007810 */ /* 0x000fc80007ffe0ff */
[----:B------:R-:W-:-:S13]  /*13e0*/  ISETP.GT.U32.AND P0, PT, R0, 0x727fffff, PT ;  /* 0x727fffff0000780c */ /* 0x000fda0003f04070 */
[----:B01----:R-:W-:Y:S05]  /*13f0*/  @!P0 BRA `(.L_x_15) ;  /* 0x0000000000108947 */ /* 0x003fea0003800000 */
[----:B------:R-:W-:-:S07]  /*1400*/  MOV R0, 0x1420 ;  /* 0x0000142000007802 */ /* 0x000fce0000000f00 */
[----:B-----5:R-:W-:Y:S05]  /*1410*/  CALL.REL.NOINC `($__internal_0_$__cuda_sm20_sqrt_rn_f32_slowpath) ;  /* 0x0000002400707944 */ /* 0x020fea0003c00000 */
[----:B------:R-:W-:Y:S01]  /*1420*/  MOV R0, R2 ;  /* 0x0000000200007202 */ /* 0x000fe20000000f00 */
[----:B------:R-:W-:Y:S06]  /*1430*/  BRA `(.L_x_16) ;  /* 0x0000000000107947 */ /* 0x000fec0003800000 */
.L_x_15:
[----:B------:R-:W-:Y:S01]  /*1440*/  FMUL.FTZ R0, R28, R3 ;  /* 0x000000031c007220 */ /* 0x000fe20000410000 */
[----:B------:R-:W-:-:S03]  /*1450*/  FMUL.FTZ R2, R3, 0.5 ;  /* 0x3f00000003027820 */ /* 0x000fc60000410000 */
[----:B------:R-:W-:-:S04]  /*1460*/  FFMA R3, -R0, R0, R28 ;  /* 0x0000000000037223 */ /* 0x000fc8000000011c */
[----:B------:R-:W-:-:S07]  /*1470*/  FFMA R0, R3, R2, R0 ;  /* 0x0000000203007223 */ /* 0x000fce0000000000 */
.L_x_16:
        /* <DEDUP_REMOVED lines=12> */
.L_x_17:
[C---:B------:R-:W-:Y:S01]  /*1540*/  IMAD.WIDE.U32 R26, R10.reuse, 0x4, R18 ;  /* 0x000000040a1a7825 */ /* 0x040fe200078e0012 */
[----:B------:R-:W2:Y:S03]  /*1550*/  LDG.E.CONSTANT R9, desc[UR8][R34.64+0x4] ;  /* 0x0000040822097981 */ /* 0x000ea6000c1e9900 */
[----:B------:R-:W-:Y:S01]  /*1560*/  IMAD.WIDE.U32 R24, R10, 0x4, R16 ;  /* 0x000000040a187825 */ /* 0x000fe200078e0010 */
[----:B------:R-:W3:Y:S04]  /*1570*/  LDG.E.CONSTANT R0, desc[UR8][R26.64] ;  /* 0x000000081a007981 */ /* 0x000ee8000c1e9900 */
[----:B------:R-:W3:Y:S04]  /*1580*/  LDG.E.CONSTANT R29, desc[UR8][R24.64] ;  /* 0x00000008181d7981 */ /* 0x000ee8000c1e9900 */
[----:B------:R0:W5:Y:S01]  /*1590*/  LDG.E.CONSTANT R13, desc[UR8][R36.64+0x4] ;  /* 0x00000408240d7981 */ /* 0x000162000c1e9900 */
[----:B------:R-:W-:-:S04]  /*15a0*/  IMAD R8, R6, UR4, R10 ;  /* 0x0000000406087c24 */ /* 0x000fc8000f8e020a */
[----:B------:R-:W-:Y:S02]  /*15b0*/  IMAD R8, R8, R7, R5 ;  /* 0x0000000708087224 */ /* 0x000fe400078e0205 */
[----:B---3--:R-:W-:-:S04]  /*15c0*/  FFMA R0, R29, -R3, R0 ;  /* 0x800000031d007223 */ /* 0x008fc80000000000 */
[----:B------:R-:W-:Y:S01]  /*15d0*/  FFMA R0, RZ, R3, R0 ;  /* 0x00000003ff007223 */ /* 0x000fe20000000000 */
[----:B------:R-:W-:Y:S02]  /*15e0*/  IMAD R3, R8, UR6, R4 ;  /* 0x0000000608037c24 */ /* 0x000fe4000f8e0204 */
[----:B--2---:R-:W-:Y:S02]  /*15f0*/  FADD R28, R9, UR5 ;  /* 0x00000005091c7e21 */ /* 0x004fe40008000000 */
[----:B------:R-:W-:Y:S01]  /*1600*/  IMAD.WIDE R2, R3, 0x4, R14 ;  /* 0x0000000403027825 */ /* 0x000fe200078e020e */
[----:B------:R-:W-:Y:S02]  /*1610*/  FMNMX R29, RZ, R0, !PT ;  /* 0x00000000ff1d7209 */ /* 0x000fe40007800000 */
[----:B------:R-:W-:-:S03]  /*1620*/  IADD3 R0, PT, PT, R28, -0xd000000, RZ ;  /* 0xf30000001c007810 */ /* 0x000fc60007ffe0ff */
[----:B------:R0:W-:Y:S01]  /*1630*/  STG.E desc[UR8][R2.64], R29 ;  /* 0x0000001d02007986 */ /* 0x0001e2000c101908 */
[----:B------:R-:W-:Y:S01]  /*1640*/  ISETP.GT.U32.AND P0, PT, R0, 0x727fffff, PT ;  /* 0x727fffff0000780c */ /* 0x000fe20003f04070 */
[----:B------:R0:W1:-:S12]  /*1650*/  MUFU.RSQ R9, R28 ;  /* 0x0000001c00097308 */ /* 0x0000580000001400 */
[----:B0-----:R-:W-:Y:S05]  /*1660*/  @!P0 BRA `(.L_x_18) ;  /* 0x0000000000108947 */ /* 0x001fea0003800000 */
[----:B------:R-:W-:-:S07]  /*1670*/  MOV R0, 0x1690 ;  /* 0x0000169000007802 */ /* 0x000fce0000000f00 */
[----:B-1---5:R-:W-:Y:S05]  /*1680*/  CALL.REL.NOINC `($__internal_0_$__cuda_sm20_sqrt_rn_f32_slowpath) ;  /* 0x0000002000d47944 */ /* 0x022fea0003c00000 */
[----:B------:R-:W-:Y:S01]  /*1690*/  IMAD.MOV.U32 R0, RZ, RZ, R2 ;  /* 0x000000ffff007224 */ /* 0x000fe200078e0002 */
[----:B------:R-:W-:Y:S06]  /*16a0*/  BRA `(.L_x_19) ;  /* 0x0000000000107947 */ /* 0x000fec0003800000 */
.L_x_18:
[----:B-1----:R-:W-:Y:S01]  /*16b0*/  FMUL.FTZ R0, R28, R9 ;  /* 0x000000091c007220 */ /* 0x002fe20000410000 */
[----:B------:R-:W-:-:S03]  /*16c0*/  FMUL.FTZ R2, R9, 0.5 ;  /* 0x3f00000009027820 */ /* 0x000fc60000410000 */
[----:B------:R-:W-:-:S04]  /*16d0*/  FFMA R3, -R0, R0, R28 ;  /* 0x0000000000037223 */ /* 0x000fc8000000011c */
[----:B------:R-:W-:-:S07]  /*16e0*/  FFMA R0, R3, R2, R0 ;  /* 0x0000000203007223 */ /* 0x000fce0000000000 */
.L_x_19:
        /* <DEDUP_REMOVED lines=12> */
.L_x_20:
[----:B------:R-:W2:Y:S04]  /*17b0*/  LDG.E.CONSTANT R0, desc[UR8][R26.64+0x4] ;  /* 0x000004081a007981 */ /* 0x000ea8000c1e9900 */
[----:B------:R-:W2:Y:S04]  /*17c0*/  LDG.E.CONSTANT R29, desc[UR8][R24.64+0x4] ;  /* 0x00000408181d7981 */ /* 0x000ea8000c1e9900 */
[----:B------:R-:W3:Y:S04]  /*17d0*/  LDG.E.CONSTANT R9, desc[UR8][R34.64+0x8] ;  /* 0x0000080822097981 */ /* 0x000ee8000c1e9900 */
[----:B------:R0:W5:Y:S01]  /*17e0*/  LDG.E.CONSTANT R13, desc[UR8][R36.64+0x8] ;  /* 0x00000808240d7981 */ /* 0x000162000c1e9900 */
[----:B------:R-:W-:Y:S01]  /*17f0*/  IADD3 R8, PT, PT, R8, UR7, RZ ;  /* 0x0000000708087c10 */ /* 0x000fe2000fffe0ff */
[----:B--2---:R-:W-:-:S04]  /*1800*/  FFMA R0, R29, -R3, R0 ;  /* 0x800000031d007223 */ /* 0x004fc80000000000 */
[----:B------:R-:W-:Y:S01]  /*1810*/  FFMA R0, RZ, R3, R0 ;  /* 0x00000003ff007223 */ /* 0x000fe20000000000 */
[----:B------:R-:W-:Y:S02]  /*1820*/  IMAD R3, R8, UR6, R4 ;  /* 0x0000000608037c24 */ /* 0x000fe4000f8e0204 */
[----:B---3--:R-:W-:Y:S02]  /*1830*/  FADD R28, R9, UR5 ;  /* 0x00000005091c7e21 */ /* 0x008fe40008000000 */
[----:B------:R-:W-:Y:S01]  /*1840*/  IMAD.WIDE R2, R3, 0x4, R14 ;  /* 0x0000000403027825 */ /* 0x000fe200078e020e */
[----:B------:R-:W-:Y:S01]  /*1850*/  FMNMX R29, RZ, R0, !PT ;  /* 0x00000000ff1d7209 */ /* 0x000fe20007800000 */
[----:B------:R0:W1:Y:S01]  /*1860*/  MUFU.RSQ R9, R28 ;  /* 0x0000001c00097308 */ /* 0x0000620000001400 */
[----:B------:R-:W-:-:S03]  /*1870*/  IADD3 R0, PT, PT, R28, -0xd000000, RZ ;  /* 0xf30000001c007810 */ /* 0x000fc60007ffe0ff */
[----:B------:R0:W-:Y:S01]  /*1880*/  STG.E desc[UR8][R2.64], R29 ;  /* 0x0000001d02007986 */ /* 0x0001e2000c101908 */
[----:B------:R-:W-:-:S13]  /*1890*/  ISETP.GT.U32.AND P0, PT, R0, 0x727fffff, PT ;  /* 0x727fffff0000780c */ /* 0x000fda0003f04070 */
[----:B01----:R-:W-:Y:S05]  /*18a0*/  @!P0 BRA `(.L_x_21) ;  /* 0x0000000000108947 */ /* 0x003fea0003800000 */
[----:B------:R-:W-:-:S07]  /*18b0*/  MOV R0, 0x18d0 ;  /* 0x000018d000007802 */ /* 0x000fce0000000f00 */
[----:B-----5:R-:W-:Y:S05]  /*18c0*/  CALL.REL.NOINC `($__internal_0_$__cuda_sm20_sqrt_rn_f32_slowpath) ;  /* 0x0000002000447944 */ /* 0x020fea0003c00000 */
[----:B------:R-:W-:Y:S01]  /*18d0*/  MOV R0, R2 ;  /* 0x0000000200007202 */ /* 0x000fe20000000f00 */
[----:B------:R-:W-:Y:S06]  /*18e0*/  BRA `(.L_x_22) ;  /* 0x0000000000107947 */ /* 0x000fec0003800000 */
.L_x_21:
[----:B------:R-:W-:Y:S01]  /*18f0*/  FMUL.FTZ R0, R28, R9 ;  /* 0x000000091c007220 */ /* 0x000fe20000410000 */
[----:B------:R-:W-:-:S03]  /*1900*/  FMUL.FTZ R2, R9, 0.5 ;  /* 0x3f00000009027820 */ /* 0x000fc60000410000 */
[----:B------:R-:W-:-:S04]  /*1910*/  FFMA R3, -R0, R0, R28 ;  /* 0x0000000000037223 */ /* 0x000fc8000000011c */
[----:B------:R-:W-:-:S07]  /*1920*/  FFMA R0, R3, R2, R0 ;  /* 0x0000000203007223 */ /* 0x000fce0000000000 */
.L_x_22:
        /* <DEDUP_REMOVED lines=12> */
.L_x_23:
[----:B------:R-:W2:Y:S04]  /*19f0*/  LDG.E.CONSTANT R0, desc[UR8][R26.64+0x8] ;  /* 0x000008081a007981 */ /* 0x000ea8000c1e9900 */
[----:B------:R-:W2:Y:S04]  /*1a00*/  LDG.E.CONSTANT R9, desc[UR8][R24.64+0x8] ;  /* 0x0000080818097981 */ /* 0x000ea8000c1e9900 */
[----:B------:R-:W3:Y:S04]  /*1a10*/  LDG.E.CONSTANT R34, desc[UR8][R34.64+0xc] ;  /* 0x00000c0822227981 */ /* 0x000ee8000c1e9900 */
[----:B------:R0:W5:Y:S01]  /*1a20*/  LDG.E.CONSTANT R36, desc[UR8][R36.64+0xc] ;  /* 0x00000c0824247981 */ /* 0x000162000c1e9900 */
[----:B------:R-:W-:-:S02]  /*1a30*/  VIADD R8, R8, UR7 ;  /* 0x0000000708087c36 */ /* 0x000fc40008000000 */
        /* <DEDUP_REMOVED lines=15> */
.L_x_24:
[----:B------:R-:W-:Y:S01]  /*1b30*/  FMUL.FTZ R0, R28, R13 ;  /* 0x0000000d1c007220 */ /* 0x000fe20000410000 */
[----:B------:R-:W-:-:S03]  /*1b40*/  FMUL.FTZ R2, R13, 0.5 ;  /* 0x3f0000000d027820 */ /* 0x000fc60000410000 */
[----:B------:R-:W-:-:S04]  /*1b50*/  FFMA R3, -R0, R0, R28 ;  /* 0x0000000000037223 */ /* 0x000fc8000000011c */
[----:B------:R-:W-:-:S07]  /*1b60*/  FFMA R0, R3, R2, R0 ;  /* 0x0000000203007223 */ /* 0x000fce0000000000 */
.L_x_25:
        /* <DEDUP_REMOVED lines=12> */
.L_x_26:
[----:B------:R-:W2:Y:S04]  /*1c30*/  LDG.E.CONSTANT R0, desc[UR8][R26.64+0xc] ;  /* 0x00000c081a007981 */ /* 0x000ea8000c1e9900 */
[----:B------:R-:W2:Y:S01]  /*1c40*/  LDG.E.CONSTANT R25, desc[UR8][R24.64+0xc] ;  /* 0x00000c0818197981 */ /* 0x000ea2000c1e9900 */
[----:B------:R-:W-:Y:S02]  /*1c50*/  IADD3 R9, PT, PT, R8, UR7, RZ ;  /* 0x0000000708097c10 */ /* 0x000fe4000fffe0ff */
[----:B------:R-:W-:-:S03]  /*1c60*/  IADD3 R10, PT, PT, R10, 0x4, RZ ;  /* 0x000000040a0a7810 */ /* 0x000fc60007ffe0ff */
[----:B------:R-:W-:Y:S01]  /*1c70*/  IMAD R9, R9, UR6, R4 ;  /* 0x0000000609097c24 */ /* 0x000fe2000f8e0204 */
[----:B------:R-:W-:Y:S01]  /*1c80*/  ISETP.NE.AND P0, PT, R10, R11, PT ;  /* 0x0000000b0a00720c */ /* 0x000fe20003f05270 */
[----:B--2---:R-:W-:-:S04]  /*1c90*/  FFMA R0, R25, -R3, R0 ;  /* 0x8000000319007223 */ /* 0x004fc80000000000 */
[----:B------:R-:W-:Y:S01]  /*1ca0*/  FFMA R0, RZ, R3, R0 ;  /* 0x00000003ff007223 */ /* 0x000fe20000000000 */
[----:B------:R-:W-:-:S04]  /*1cb0*/  IMAD.WIDE R2, R9, 0x4, R14 ;  /* 0x0000000409027825 */ /* 0x000fc800078e020e */
[----:B------:R-:W-:-:S05]  /*1cc0*/  FMNMX R9, RZ, R0, !PT ;  /* 0x00000000ff097209 */ /* 0x000fca0007800000 */
[----:B------:R1:W-:Y:S01]  /*1cd0*/  STG.E desc[UR8][R2.64], R9 ;  /* 0x0000000902007986 */ /* 0x0003e2000c101908 */
[----:B------:R-:W-:Y:S05]  /*1ce0*/  @P0 BRA `(.L_x_27) ;  /* 0xfffffff400a00947 */ /* 0x000fea000383ffff */
.L_x_14:
[----:B------:R-:W-:-:S13]  /*1cf0*/  ISETP.NE.AND P0, PT, R12, RZ, PT ;  /* 0x000000ff0c00720c */ /* 0x000fda0003f05270 */
[----:B------:R-:W-:Y:S05]  /*1d00*/  @!P0 EXIT ;  /* 0x000000000000894d */ /* 0x000fea0003800000 */
[----:B------:R-:W-:-:S13]  /*1d10*/  ISETP.NE.AND P0, PT, R12, 0x1, PT ;  /* 0x000000010c00780c */ /* 0x000fda0003f05270 */
[----:B------:R-:W-:Y:S05]  /*1d20*/  @!P0 BRA `(.L_x_28) ;  /* 0x0000000400688947 */ /* 0x000fea0003800000 */
[----:B------:R-:W0:Y:S01]  /*1d30*/  LDC.64 R6, c[0x0][0x3b0] ;  /* 0x0000ec00ff067b82 */ /* 0x000e220000000a00 */
[----:B------:R-:W2:Y:S07]  /*1d40*/  LDCU UR5, c[0x0][0x3d8] ;  /* 0x00007b00ff0577ac */ /* 0x000eae0008000800 */
[----:B------:R-:W3:Y:S01]  /*1d50*/  LDC.64 R16, c[0x0][0x398] ;  /* 0x0000e600ff107b82 */ /* 0x000ee20000000a00 */
        /* <DEDUP_REMOVED lines=11> */
[----:B------:R-:W-:Y:S01]  /*1e10*/  IMAD.MOV.U32 R0, RZ, RZ, R2 ;  /* 0x000000ffff007224 */ /* 0x000fe200078e0002 */
[----:B------:R-:W-:Y:S06]  /*1e20*/  BRA `(.L_x_30) ;  /* 0x0000000000107947 */ /* 0x000fec0003800000 */
.L_x_29:
[----:B------:R-:W-:Y:S01]  /*1e30*/  FMUL.FTZ R0, R28, R3 ;  /* 0x000000031c007220 */ /* 0x000fe20000410000 */
[----:B------:R-:W-:-:S03]  /*1e40*/  FMUL.FTZ R2, R3, 0.5 ;  /* 0x3f00000003027820 */ /* 0x000fc60000410000 */
[----:B------:R-:W-:-:S04]  /*1e50*/  FFMA R3, -R0, R0, R28 ;  /* 0x0000000000037223 */ /* 0x000fc8000000011c */
[----:B------:R-:W-:-:S07]  /*1e60*/  FFMA R0, R3, R2, R0 ;  /* 0x0000000203007223 */ /* 0x000fce0000000000 */
.L_x_30:
        /* <DEDUP_REMOVED lines=12> */
.L_x_31:
[----:B------:R-:W0:Y:S01]  /*1f30*/  LDC.64 R14, c[0x0][0x3a0] ;  /* 0x0000e800ff0e7b82 */ /* 0x000e220000000a00 */
[----:B------:R1:W2:Y:S01]  /*1f40*/  LDG.E.CONSTANT R10, desc[UR8][R6.64+0x4] ;  /* 0x00000408060a7981 */ /* 0x0002a2000c1e9900 */
[----:B------:R-:W3:Y:S03]  /*1f50*/  LDCU UR5, c[0x0][0x3c8] ;  /* 0x00007900ff0577ac */ /* 0x000ee60008000800 */
[----:B------:R4:W5:Y:S01]  /*1f60*/  LDG.E.CONSTANT R16, desc[UR8][R16.64+0x4] ;  /* 0x0000040810107981 */ /* 0x000962000c1e9900 */
[----:B------:R-:W2:Y:S02]  /*1f70*/  LDCU UR6, c[0x0][0x3d8] ;  /* 0x00007b00ff0677ac */ /* 0x000ea40008000800 */
[----:B------:R-:W1:Y:S08]  /*1f80*/  LDC.64 R12, c[0x0][0x3a8] ;  /* 0x0000ea00ff0c7b82 */ /* 0x000e700000000a00 */
[----:B------:R-:W4:Y:S01]  /*1f90*/  LDC.64 R20, c[0x0][0x3c0] ;  /* 0x0000f000ff147b82 */ /* 0x000f220000000a00 */
[----:B0-----:R-:W-:-:S07]  /*1fa0*/  IMAD.WIDE.U32 R14, R11, 0x4, R14 ;  /* 0x000000040b0e7825 */ /* 0x001fce00078e000e */
[----:B------:R-:W0:Y:S01]  /*1fb0*/  LDC.64 R2, c[0x0][0x388] ;  /* 0x0000e200ff027b82 */ /* 0x000e220000000a00 */
[----:B------:R-:W3:Y:S01]  /*1fc0*/  LDG.E.CONSTANT R0, desc[UR8][R14.64] ;  /* 0x000000080e007981 */ /* 0x000ee2000c1e9900 */
[----:B-1----:R-:W-:-:S05]  /*1fd0*/  IMAD.WIDE.U32 R12, R11, 0x4, R12 ;  /* 0x000000040b0c7825 */ /* 0x002fca00078e000c */
[----:B------:R-:W3:Y:S01]  /*1fe0*/  LDG.E.CONSTANT R19, desc[UR8][R12.64] ;  /* 0x000000080c137981 */ /* 0x000ee2000c1e9900 */
[----:B----4-:R-:W-:-:S04]  /*1ff0*/  IMAD R8, R20, UR4, R11 ;  /* 0x0000000414087c24 */ /* 0x010fc8000f8e020b */
[----:B------:R-:W-:Y:S02]  /*2000*/  IMAD R6, R8, R21, R5 ;  /* 0x0000001508067224 */ /* 0x000fe400078e0205 */
[----:B--2---:R-:W-:Y:S01]  /*2010*/  FADD R28, R10, UR6 ;  /* 0x000000060a1c7e21 */ /* 0x004fe20008000000 */
[----:B---3--:R-:W-:-:S04]  /*2020*/  FFMA R0, R19, -R9, R0 ;  /* 0x8000000913007223 */ /* 0x008fc80000000000 */
[----:B------:R-:W-:Y:S01]  /*2030*/  FFMA R0, RZ, R9, R0 ;  /* 0x00000009ff007223 */ /* 0x000fe20000000000 */
[----:B------:R-:W-:-:S04]  /*2040*/  IMAD R9, R6, UR5, R4 ;  /* 0x0000000506097c24 */ /* 0x000fc8000f8e0204 */
[----:B0-----:R-:W-:Y:S01]  /*2050*/  IMAD.WIDE R2, R9, 0x4, R2 ;  /* 0x0000000409027825 */ /* 0x001fe200078e0202 */
        /* <DEDUP_REMOVED lines=8> */
[----:B------:R-:W-:Y:S01]  /*20e0*/  MOV R0, R2 ;  /* 0x0000000200007202 */ /* 0x000fe20000000f00 */
[----:B------:R-:W-:Y:S06]  /*20f0*/  BRA `(.L_x_33) ;  /* 0x0000000000107947 */ /* 0x000fec0003800000 */
.L_x_32:
[----:B-1----:R-:W-:Y:S01]  /*2100*/  FMUL.FTZ R0, R28, R9 ;  /* 0x000000091c007220 */ /* 0x002fe20000410000 */
[----:B------:R-:W-:-:S03]  /*2110*/  FMUL.FTZ R2, R9, 0.5 ;  /* 0x3f00000009027820 */ /* 0x000fc60000410000 */
[----:B------:R-:W-:-:S04]  /*2120*/  FFMA R3, -R0, R0, R28 ;  /* 0x0000000000037223 */ /* 0x000fc8000000011c */
[----:B------:R-:W-:-:S07]  /*2130*/  FFMA R0, R3, R2, R0 ;  /* 0x0000000203007223 */ /* 0x000fce0000000000 */
.L_x_33:
        /* <DEDUP_REMOVED lines=12> */
.L_x_34:
[----:B------:R-:W2:Y:S01]  /*2200*/  LDG.E.CONSTANT R0, desc[UR8][R14.64+0x4] ;  /* 0x000004080e007981 */ /* 0x000ea2000c1e9900 */
[----:B------:R-:W0:Y:S01]  /*2210*/  LDCU UR5, c[0x0][0x3c4] ;  /* 0x00007880ff0577ac */ /* 0x000e220008000800 */
[----:B------:R-:W1:Y:S02]  /*2220*/  LDC.64 R2, c[0x0][0x388] ;  /* 0x0000e200ff027b82 */ /* 0x000e640000000a00 */
[----:B------:R-:W2:Y:S01]  /*2230*/  LDG.E.CONSTANT R13, desc[UR8][R12.64+0x4] ;  /* 0x000004080c0d7981 */ /* 0x000ea2000c1e9900 */
[----:B------:R-:W3:Y:S01]  /*2240*/  LDCU UR6, c[0x0][0x3c8] ;  /* 0x00007900ff0677ac */ /* 0x000ee20008000800 */
[----:B------:R-:W-:Y:S01]  /*2250*/  VIADD R11, R11, 0x2 ;  /* 0x000000020b0b7836 */ /* 0x000fe20000000000 */
[----:B0-----:R-:W-:-:S05]  /*2260*/  IADD3 R9, PT, PT, R6, UR5, RZ ;  /* 0x0000000506097c10 */ /* 0x001fca000fffe0ff */
[----:B---3--:R-:W-:-:S04]  /*2270*/  IMAD R9, R9, UR6, R4 ;  /* 0x0000000609097c24 */ /* 0x008fc8000f8e0204 */
[----:B-1----:R-:W-:-:S04]  /*2280*/  IMAD.WIDE R2, R9, 0x4, R2 ;  /* 0x0000000409027825 */ /* 0x002fc800078e0202 */
[----:B--2---:R-:W-:-:S04]  /*2290*/  FFMA R0, R13, -R7, R0 ;  /* 0x800000070d007223 */ /* 0x004fc80000000000 */
[----:B------:R-:W-:-:S05]  /*22a0*/  FFMA R0, RZ, R7, R0 ;  /* 0x00000007ff007223 */ /* 0x000fca0000000000 */
[----:B------:R-:W-:-:S05]  /*22b0*/  FMNMX R7, RZ, R0, !PT ;  /* 0x00000000ff077209 */ /* 0x000fca0007800000 */
[----:B------:R0:W-:Y:S02]  /*22c0*/  STG.E desc[UR8][R2.64], R7 ;  /* 0x0000000702007986 */ /* 0x0001e4000c101908 */
.L_x_28:
[----:B------:R-:W2:Y:S02]  /*22d0*/  LDC R0, c[0x0][0x3c0] ;  /* 0x0000f000ff007b82 */ /* 0x000ea40000000800 */
[----:B--2---:R-:W-:-:S04]  /*22e0*/  LOP3.LUT R0, R0, 0x1, RZ, 0xc0, !PT ;  /* 0x0000000100007812 */ /* 0x004fc800078ec0ff */
[----:B------:R-:W-:-:S13]  /*22f0*/  ISETP.NE.U32.AND P0, PT, R0, 0x1, PT ;  /* 0x000000010000780c */ /* 0x000fda0003f05070 */
[----:B------:R-:W-:Y:S05]  /*2300*/  @P0 EXIT ;  /* 0x000000000000094d */ /* 0x000fea0003800000 */
[----:B01----:R-:W0:Y:S01]  /*2310*/  LDC.64 R2, c[0x0][0x3b0] ;  /* 0x0000ec00ff027b82 */ /* 0x003e220000000a00 */
[----:B------:R-:W1:Y:S07]  /*2320*/  LDCU UR5, c[0x0][0x3d8] ;  /* 0x00007b00ff0577ac */ /* 0x000e6e0008000800 */
[----:B------:R-:W2:Y:S01]  /*2330*/  LDC.64 R6, c[0x0][0x398] ;  /* 0x0000e600ff067b82 */ /* 0x000ea20000000a00 */
[----:B0-----:R-:W-:-:S06]  /*2340*/  IMAD.WIDE.U32 R2, R11, 0x4, R2 ;  /* 0x000000040b027825 */ /* 0x001fcc00078e0002 */
[----:B------:R-:W1:Y:S01]  /*2350*/  LDG.E.CONSTANT R2, desc[UR8][R2.64] ;  /* 0x0000000802027981 */ /* 0x000e62000c1e9900 */
[----:B--2---:R-:W-:-:S06]  /*2360*/  IMAD.WIDE.U32 R6, R11, 0x4, R6 ;  /* 0x000000040b067825 */ /* 0x004fcc00078e0006 */
        /* <DEDUP_REMOVED lines=10> */
.L_x_35:
[----:B------:R-:W-:Y:S01]  /*2410*/  FMUL.FTZ R0, R28, R9 ;  /* 0x000000091c007220 */ /* 0x000fe20000410000 */
[----:B------:R-:W-:-:S03]  /*2420*/  FMUL.FTZ R2, R9, 0.5 ;  /* 0x3f00000009027820 */ /* 0x000fc60000410000 */
[----:B------:R-:W-:-:S04]  /*2430*/  FFMA R3, -R0, R0, R28 ;  /* 0x0000000000037223 */ /* 0x000fc8000000011c */
[----:B------:R-:W-:-:S07]  /*2440*/  FFMA R0, R3, R2, R0 ;  /* 0x0000000203007223 */ /* 0x000fce0000000000 */
.L_x_36:
        /* <DEDUP_REMOVED lines=12> */
.L_x_37:
[----:B------:R-:W0:Y:S01]  /*2510*/  LDC.64 R6, c[0x0][0x3a8] ;  /* 0x0000ea00ff067b82 */ /* 0x000e220000000a00 */
[----:B------:R-:W1:Y:S07]  /*2520*/  LDCU UR5, c[0x0][0x3c8] ;  /* 0x00007900ff0577ac */ /* 0x000e6e0008000800 */
[----:B------:R-:W2:Y:S08]  /*2530*/  LDC.64 R2, c[0x0][0x3a0] ;  /* 0x0000e800ff027b82 */ /* 0x000eb00000000a00 */
[----:B------:R-:W3:Y:S01]  /*2540*/  LDC.64 R14, c[0x0][0x3c0] ;  /* 0x0000f000ff0e7b82 */ /* 0x000ee20000000a00 */
[----:B0-----:R-:W-:-:S07]  /*2550*/  IMAD.WIDE.U32 R6, R11, 0x4, R6 ;  /* 0x000000040b067825 */ /* 0x001fce00078e0006 */
[----:B------:R-:W0:Y:S01]  /*2560*/  LDC.64 R8, c[0x0][0x388] ;  /* 0x0000e200ff087b82 */ /* 0x000e220000000a00 */
[----:B------:R-:W4:Y:S01]  /*2570*/  LDG.E.CONSTANT R7, desc[UR8][R6.64] ;  /* 0x0000000806077981 */ /* 0x000f22000c1e9900 */
[----:B--2---:R-:W-:-:S05]  /*2580*/  IMAD.WIDE.U32 R2, R11, 0x4, R2 ;  /* 0x000000040b027825 */ /* 0x004fca00078e0002 */
[----:B------:R-:W4:Y:S01]  /*2590*/  LDG.E.CONSTANT R0, desc[UR8][R2.64] ;  /* 0x0000000802007981 */ /* 0x000f22000c1e9900 */
[----:B---3--:R-:W-:-:S04]  /*25a0*/  IMAD R10, R14, UR4, R11 ;  /* 0x000000040e0a7c24 */ /* 0x008fc8000f8e020b */
[----:B------:R-:W-:-:S04]  /*25b0*/  IMAD R5, R10, R15, R5 ;  /* 0x0000000f0a057224 */ /* 0x000fc800078e0205 */
[----:B-1----:R-:W-:-:S04]  /*25c0*/  IMAD R5, R5, UR5, R4 ;  /* 0x0000000505057c24 */ /* 0x002fc8000f8e0204 */
[----:B0-----:R-:W-:-:S04]  /*25d0*/  IMAD.WIDE R4, R5, 0x4, R8 ;  /* 0x0000000405047825 */ /* 0x001fc800078e0208 */
[----:B----4-:R-:W-:-:S04]  /*25e0*/  FFMA R0, R7, -R13, R0 ;  /* 0x8000000d07007223 */ /* 0x010fc80000000000 */
[----:B------:R-:W-:-:S05]  /*25f0*/  FFMA R0, RZ, R13, R0 ;  /* 0x0000000dff007223 */ /* 0x000fca0000000000 */
[----:B------:R-:W-:-:S05]  /*2600*/  FMNMX R3, RZ, R0, !PT ;  /* 0x00000000ff037209 */ /* 0x000fca0007800000 */
[----:B------:R-:W-:Y:S01]  /*2610*/  STG.E desc[UR8][R4.64], R3 ;  /* 0x0000000304007986 */ /* 0x000fe2000c101908 */
[----:B------:R-:W-:Y:S05]  /*2620*/  EXIT ;  /* 0x000000000000794d */ /* 0x000fea0003800000 */
.L_x_0:
        /* <DEDUP_REMOVED lines=15> */
.L_x_51:
        /* <DEDUP_REMOVED lines=13> */
.L_x_39:
[----:B------:R-:W-:Y:S01]  /*27f0*/  FMUL.FTZ R0, R28, R3 ;  /* 0x000000031c007220 */ /* 0x000fe20000410000 */
[----:B------:R-:W-:-:S03]  /*2800*/  FMUL.FTZ R2, R3, 0.5 ;  /* 0x3f00000003027820 */ /* 0x000fc60000410000 */
[----:B------:R-:W-:-:S04]  /*2810*/  FFMA R3, -R0, R0, R28 ;  /* 0x0000000000037223 */ /* 0x000fc8000000011c */
[----:B------:R-:W-:-:S07]  /*2820*/  FFMA R0, R3, R2, R0 ;  /* 0x0000000203007223 */ /* 0x000fce0000000000 */
.L_x_40:
        /* <DEDUP_REMOVED lines=12> */
.L_x_41:
[C---:B------:R-:W-:Y:S01]  /*28f0*/  IMAD.WIDE.U32 R12, R8.reuse, 0x4, R20 ;  /* 0x00000004080c7825 */ /* 0x040fe200078e0014 */
[----:B------:R-:W2:Y:S03]  /*2900*/  LDG.E.CONSTANT R9, desc[UR8][R14.64+0x4] ;  /* 0x000004080e097981 */ /* 0x000ea6000c1e9900 */
[----:B------:R-:W-:Y:S01]  /*2910*/  IMAD.WIDE.U32 R10, R8, 0x4, R18 ;  /* 0x00000004080a7825 */ /* 0x000fe200078e0012 */
[----:B------:R-:W3:Y:S04]  /*2920*/  LDG.E.CONSTANT R0, desc[UR8][R12.64] ;  /* 0x000000080c007981 */ /* 0x000ee8000c1e9900 */
[----:B------:R-:W3:Y:S04]  /*2930*/  LDG.E.CONSTANT R29, desc[UR8][R10.64] ;  /* 0x000000080a1d7981 */ /* 0x000ee8000c1e9900 */
[----:B------:R0:W5:Y:S01]  /*2940*/  LDG.E.CONSTANT R32, desc[UR8][R34.64+0x4] ;  /* 0x0000040822207981 */ /* 0x000162000c1e9900 */
[----:B------:R-:W-:-:S02]  /*2950*/  IMAD R2, R16, UR4, R8 ;  /* 0x0000000410027c24 */ /* 0x000fc4000f8e0208 */
[----:B---3--:R-:W-:Y:S02]  /*2960*/  FFMA R0, R29, -R3, R0 ;  /* 0x800000031d007223 */ /* 0x008fe40000000000 */
[----:B------:R-:W-:Y:S02]  /*2970*/  IMAD R29, R2, R17, R5 ;  /* 0x00000011021d7224 */ /* 0x000fe400078e0205 */
[----:B------:R-:W-:Y:S02]  /*2980*/  FFMA R0, RZ, R3, R0 ;  /* 0x00000003ff007223 */ /* 0x000fe40000000000 */
[----:B------:R-:W-:Y:S02]  /*2990*/  IMAD R3, R29, UR7, R4 ;  /* 0x000000071d037c24 */ /* 0x000fe4000f8e0204 */
[----:B--2---:R-:W-:Y:S02]  /*29a0*/  FADD R28, R9, UR5 ;  /* 0x00000005091c7e21 */ /* 0x004fe40008000000 */
[----:B------:R-:W-:Y:S01]  /*29b0*/  IMAD.WIDE R2, R3, 0x4, R26 ;  /* 0x0000000403027825 */ /* 0x000fe200078e021a */
[----:B------:R-:W-:-:S02]  /*29c0*/  FMNMX R31, RZ, R0, !PT ;  /* 0x00000000ff1f7209 */ /* 0x000fc40007800000 */
        /* <DEDUP_REMOVED lines=9> */
.L_x_42:
[----:B-1----:R-:W-:Y:S01]  /*2a60*/  FMUL.FTZ R0, R28, R9 ;  /* 0x000000091c007220 */ /* 0x002fe20000410000 */
[----:B------:R-:W-:-:S03]  /*2a70*/  FMUL.FTZ R2, R9, 0.5 ;  /* 0x3f00000009027820 */ /* 0x000fc60000410000 */
[----:B------:R-:W-:-:S04]  /*2a80*/  FFMA R3, -R0, R0, R28 ;  /* 0x0000000000037223 */ /* 0x000fc8000000011c */
[----:B------:R-:W-:-:S07]  /*2a90*/  FFMA R0, R3, R2, R0 ;  /* 0x0000000203007223 */ /* 0x000fce0000000000 */
.L_x_43:
        /* <DEDUP_REMOVED lines=12> */
.L_x_44:
        /* <DEDUP_REMOVED lines=11> */
[----:B------:R0:W1:Y:S02]  /*2c10*/  MUFU.RSQ R9, R28 ;  /* 0x0000001c00097308 */ /* 0x0000640000001400 */
[----:B------:R-:W-:Y:S02]  /*2c20*/  VIADD R0, R28, 0xf3000000 ;  /* 0xf30000001c007836 */ /* 0x000fe40000000000 */
[----:B------:R0:W-:Y:S03]  /*2c30*/  STG.E desc[UR8][R2.64], R31 ;  /* 0x0000001f02007986 */ /* 0x0001e6000c101908 */
[----:B------:R-:W-:-:S13]  /*2c40*/  ISETP.GT.U32.AND P0, PT, R0, 0x727fffff, PT ;  /* 0x727fffff0000780c */ /* 0x000fda0003f04070 */
[----:B01----:R-:W-:Y:S05]  /*2c50*/  @!P0 BRA `(.L_x_45) ;  /* 0x0000000000108947 */ /* 0x003fea0003800000 */
[----:B------:R-:W-:-:S07]  /*2c60*/  MOV R0, 0x2c80 ;  /* 0x00002c8000007802 */ /* 0x000fce0000000f00 */
[----:B-----5:R-:W-:Y:S05]  /*2c70*/  CALL.REL.NOINC `($__internal_0_$__cuda_sm20_sqrt_rn_f32_slowpath) ;  /* 0x0000000c00587944 */ /* 0x020fea0003c00000 */
[----:B------:R-:W-:Y:S01]  /*2c80*/  MOV R0, R2 ;  /* 0x0000000200007202 */ /* 0x000fe20000000f00 */
[----:B------:R-:W-:Y:S06]  /*2c90*/  BRA `(.L_x_46) ;  /* 0x0000000000107947 */ /* 0x000fec0003800000 */
.L_x_45:
[----:B------:R-:W-:Y:S01]  /*2ca0*/  FMUL.FTZ R0, R28, R9 ;  /* 0x000000091c007220 */ /* 0x000fe20000410000 */
[----:B------:R-:W-:-:S03]  /*2cb0*/  FMUL.FTZ R2, R9, 0.5 ;  /* 0x3f00000009027820 */ /* 0x000fc60000410000 */
[----:B------:R-:W-:-:S04]  /*2cc0*/  FFMA R3, -R0, R0, R28 ;  /* 0x0000000000037223 */ /* 0x000fc8000000011c */
[----:B------:R-:W-:-:S07]  /*2cd0*/  FFMA R0, R3, R2, R0 ;  /* 0x0000000203007223 */ /* 0x000fce0000000000 */
.L_x_46:
        /* <DEDUP_REMOVED lines=12> */
.L_x_47:
        /* <DEDUP_REMOVED lines=20> */
.L_x_48:
[----:B------:R-:W-:Y:S01]  /*2ee0*/  FMUL.FTZ R0, R28, R15 ;  /* 0x0000000f1c007220 */ /* 0x000fe20000410000 */
[----:B------:R-:W-:-:S03]  /*2ef0*/  FMUL.FTZ R2, R15, 0.5 ;  /* 0x3f0000000f027820 */ /* 0x000fc60000410000 */
[----:B------:R-:W-:-:S04]  /*2f00*/  FFMA R3, -R0, R0, R28 ;  /* 0x0000000000037223 */ /* 0x000fc8000000011c */
[----:B------:R-:W-:-:S07]  /*2f10*/  FFMA R0, R3, R2, R0 ;  /* 0x0000000203007223 */ /* 0x000fce0000000000 */
.L_x_49:
        /* <DEDUP_REMOVED lines=11> */
[----:B------:R-:W-:-:S07]  /*2fd0*/  IMAD.MOV.U32 R3, RZ, RZ, R0 ;  /* 0x000000ffff037224 */ /* 0x000fce00078e0000 */
.L_x_50:
        /* <DEDUP_REMOVED lines=12> */
.L_x_38:
        /* <DEDUP_REMOVED lines=20> */
.L_x_53:
[----:B------:R-:W-:Y:S01]  /*31e0*/  FMUL.FTZ R0, R28, R3 ;  /* 0x000000031c007220 */ /* 0x000fe20000410000 */
[----:B------:R-:W-:-:S03]  /*31f0*/  FMUL.FTZ R2, R3, 0.5 ;  /* 0x3f00000003027820 */ /* 0x000fc60000410000 */
[----:B------:R-:W-:-:S04]  /*3200*/  FFMA R3, -R0, R0, R28 ;  /* 0x0000000000037223 */ /* 0x000fc8000000011c */
[----:B------:R-:W-:-:S07]  /*3210*/  FFMA R0, R3, R2, R0 ;  /* 0x0000000203007223 */ /* 0x000fce0000000000 */
.L_x_54:
        /* <DEDUP_REMOVED lines=12> */
.L_x_55:
[----:B------:R-:W0:Y:S01]  /*32e0*/  LDC.64 R12, c[0x0][0x3a0] ;  /* 0x0000e800ff0c7b82 */ /* 0x000e220000000a00 */
[----:B------:R-:W2:Y:S01]  /*32f0*/  LDG.E.CONSTANT R14, desc[UR8][R14.64+0x4] ;  /* 0x000004080e0e7981 */ /* 0x000ea2000c1e9900 */
[----:B------:R-:W1:Y:S03]  /*3300*/  LDCU UR5, c[0x0][0x3c8] ;  /* 0x00007900ff0577ac */ /* 0x000e660008000800 */
[----:B------:R3:W5:Y:S01]  /*3310*/  LDG.E.CONSTANT R16, desc[UR8][R16.64+0x4] ;  /* 0x0000040810107981 */ /* 0x000762000c1e9900 */
[----:B------:R-:W2:Y:S02]  /*3320*/  LDCU UR6, c[0x0][0x3d8] ;  /* 0x00007b00ff0677ac */ /* 0x000ea40008000800 */
[----:B------:R-:W4:Y:S08]  /*3330*/  LDC.64 R10, c[0x0][0x3a8] ;  /* 0x0000ea00ff0a7b82 */ /* 0x000f300000000a00 */
[----:B------:R-:W3:Y:S01]  /*3340*/  LDC.64 R20, c[0x0][0x3c0] ;  /* 0x0000f000ff147b82 */ /* 0x000ee20000000a00 */
[----:B0-----:R-:W-:-:S07]  /*3350*/  IMAD.WIDE.U32 R12, R7, 0x4, R12 ;  /* 0x00000004070c7825 */ /* 0x001fce00078e000c */
[----:B------:R-:W0:Y:S01]  /*3360*/  LDC.64 R2, c[0x0][0x388] ;  /* 0x0000e200ff027b82 */ /* 0x000e220000000a00 */
[----:B------:R-:W2:Y:S01]  /*3370*/  LDG.E.CONSTANT R0, desc[UR8][R12.64] ;  /* 0x000000080c007981 */ /* 0x000ea2000c1e9900 */
[----:B----4-:R-:W-:-:S05]  /*3380*/  IMAD.WIDE.U32 R10, R7, 0x4, R10 ;  /* 0x00000004070a7825 */ /* 0x010fca00078e000a */
[----:B------:R-:W4:Y:S01]  /*3390*/  LDG.E.CONSTANT R19, desc[UR8][R10.64] ;  /* 0x000000080a137981 */ /* 0x000f22000c1e9900 */
[----:B---3--:R-:W-:-:S04]  /*33a0*/  IMAD R6, R20, UR4, R7 ;  /* 0x0000000414067c24 */ /* 0x008fc8000f8e0207 */
[----:B------:R-:W-:Y:S02]  /*33b0*/  IMAD R6, R6, R21, R5 ;  /* 0x0000001506067224 */ /* 0x000fe400078e0205 */
[----:B--2---:R-:W-:-:S04]  /*33c0*/  FADD R28, R14, UR6 ;  /* 0x000000060e1c7e21 */ /* 0x004fc80008000000 */
[----:B------:R2:W3:Y:S01]  /*33d0*/  MUFU.RSQ R15, R28 ;  /* 0x0000001c000f7308 */ /* 0x0004e20000001400 */
[----:B----4-:R-:W-:-:S04]  /*33e0*/  FFMA R0, R19, -R9, R0 ;  /* 0x8000000913007223 */ /* 0x010fc80000000000 */
[----:B------:R-:W-:Y:S01]  /*33f0*/  FFMA R0, RZ, R9, R0 ;  /* 0x00000009ff007223 */ /* 0x000fe20000000000 */
[----:B-1----:R-:W-:-:S04]  /*3400*/  IMAD R9, R6, UR5, R4 ;  /* 0x0000000506097c24 */ /* 0x002fc8000f8e0204 */
[----:B0-----:R-:W-:Y:S01]  /*3410*/  IMAD.WIDE R2, R9, 0x4, R2 ;  /* 0x0000000409027825 */ /* 0x001fe200078e0202 */
[----:B------:R-:W-:Y:S02]  /*3420*/  FMNMX R9, RZ, R0, !PT ;  /* 0x00000000ff097209 */ /* 0x000fe40007800000 */
[----:B------:R-:W-:-:S03]  /*3430*/  IADD3 R0, PT, PT, R28, -0xd000000, RZ ;  /* 0xf30000001c007810 */ /* 0x000fc60007ffe0ff */
[----:B------:R2:W-:Y:S01]  /*3440*/  STG.E desc[UR8][R2.64], R9 ;  /* 0x0000000902007986 */ /* 0x0005e2000c101908 */
[----:B------:R-:W-:-:S13]  /*3450*/  ISETP.GT.U32.AND P0, PT, R0, 0x727fffff, PT ;  /* 0x727fffff0000780c */ /* 0x000fda0003f04070 */
[----:B--23--:R-:W-:Y:S05]  /*3460*/  @!P0 BRA `(.L_x_56) ;  /* 0x0000000000108947 */ /* 0x00cfea0003800000 */
[----:B------:R-:W-:-:S07]  /*3470*/  MOV R0, 0x3490 ;  /* 0x0000349000007802 */ /* 0x000fce0000000f00 */
[----:B-----5:R-:W-:Y:S05]  /*3480*/  CALL.REL.NOINC `($__internal_0_$__cuda_sm20_sqrt_rn_f32_slowpath) ;  /* 0x0000000400547944 */ /* 0x020fea0003c00000 */
[----:B------:R-:W-:Y:S01]  /*3490*/  IMAD.MOV.U32 R0, RZ, RZ, R2 ;  /* 0x000000ffff007224 */ /* 0x000fe200078e0002 */
[----:B------:R-:W-:Y:S06]  /*34a0*/  BRA `(.L_x_57) ;  /* 0x0000000000107947 */ /* 0x000fec0003800000 */
.L_x_56:
[----:B------:R-:W-:Y:S01]  /*34b0*/  FMUL.FTZ R0, R28, R15 ;  /* 0x0000000f1c007220 */ /* 0x000fe20000410000 */
[----:B------:R-:W-:-:S03]  /*34c0*/  FMUL.FTZ R2, R15, 0.5 ;  /* 0x3f0000000f027820 */ /* 0x000fc60000410000 */
[----:B------:R-:W-:-:S04]  /*34d0*/  FFMA R3, -R0, R0, R28 ;  /* 0x0000000000037223 */ /* 0x000fc8000000011c */
[----:B------:R-:W-:-:S07]  /*34e0*/  FFMA R0, R3, R2, R0 ;  /* 0x0000000203007223 */ /* 0x000fce0000000000 */
.L_x_57:
        /* <DEDUP_REMOVED lines=12> */
.L_x_58:
[----:B------:R-:W2:Y:S01]  /*35b0*/  LDG.E.CONSTANT R0, desc[UR8][R12.64+0x4] ;  /* 0x000004080c007981 */ /* 0x000ea2000c1e9900 */
[----:B------:R-:W0:Y:S01]  /*35c0*/  LDCU UR5, c[0x0][0x3c4] ;  /* 0x00007880ff0577ac */ /* 0x000e220008000800 */
[----:B------:R-:W1:Y:S02]  /*35d0*/  LDC.64 R2, c[0x0][0x388] ;  /* 0x0000e200ff027b82 */ /* 0x000e640000000a00 */
[----:B------:R-:W2:Y:S01]  /*35e0*/  LDG.E.CONSTANT R11, desc[UR8][R10.64+0x4] ;  /* 0x000004080a0b7981 */ /* 0x000ea2000c1e9900 */
[----:B------:R-:W3:Y:S01]  /*35f0*/  LDCU UR6, c[0x0][0x3c8] ;  /* 0x00007900ff0677ac */ /* 0x000ee20008000800 */
[----:B------:R-:W-:Y:S02]  /*3600*/  IADD3 R7, PT, PT, R7, 0x2, RZ ;  /* 0x0000000207077810 */ /* 0x000fe40007ffe0ff */
[----:B0-----:R-:W-:-:S05]  /*3610*/  IADD3 R15, PT, PT, R6, UR5, RZ ;  /* 0x00000005060f7c10 */ /* 0x001fca000fffe0ff */
[----:B---3--:R-:W-:-:S04]  /*3620*/  IMAD R15, R15, UR6, R4 ;  /* 0x000000060f0f7c24 */ /* 0x008fc8000f8e0204 */
[----:B-1----:R-:W-:-:S04]  /*3630*/  IMAD.WIDE R2, R15, 0x4, R2 ;  /* 0x000000040f027825 */ /* 0x002fc800078e0202 */
[----:B--2---:R-:W-:-:S04]  /*3640*/  FFMA R0, R11, -R9, R0 ;  /* 0x800000090b007223 */ /* 0x004fc80000000000 */
[----:B------:R-:W-:-:S05]  /*3650*/  FFMA R0, RZ, R9, R0 ;  /* 0x00000009ff007223 */ /* 0x000fca0000000000 */
[----:B------:R-:W-:-:S05]  /*3660*/  FMNMX R9, RZ, R0, !PT ;  /* 0x00000000ff097209 */ /* 0x000fca0007800000 */
[----:B------:R0:W-:Y:S02]  /*3670*/  STG.E desc[UR8][R2.64], R9 ;  /* 0x0000000902007986 */ /* 0x0001e4000c101908 */
.L_x_52:
        /* <DEDUP_REMOVED lines=20> */
.L_x_59:
[----:B------:R-:W-:Y:S01]  /*37c0*/  FMUL.FTZ R0, R28, R11 ;  /* 0x0000000b1c007220 */ /* 0x000fe20000410000 */
[----:B------:R-:W-:-:S03]  /*37d0*/  FMUL.FTZ R2, R11, 0.5 ;  /* 0x3f0000000b027820 */ /* 0x000fc60000410000 */
[----:B------:R-:W-:-:S04]  /*37e0*/  FFMA R3, -R0, R0, R28 ;  /* 0x0000000000037223 */ /* 0x000fc8000000011c */
[----:B------:R-:W-:-:S07]  /*37f0*/  FFMA R0, R3, R2, R0 ;  /* 0x0000000203007223 */ /* 0x000fce0000000000 */
.L_x_60:
        /* <DEDUP_REMOVED lines=12> */
.L_x_61:
        /* <DEDUP_REMOVED lines=18> */
        .weak           $__internal_0_$__cuda_sm20_sqrt_rn_f32_slowpath
        .type           $__internal_0_$__cuda_sm20_sqrt_rn_f32_slowpath,@function
        .size           $__internal_0_$__cuda_sm20_sqrt_rn_f32_slowpath,($__internal_1_$__cuda_sm3x_div_rn_noftz_f32_slowpath - $__internal_0_$__cuda_sm20_sqrt_rn_f32_slowpath)
$__internal_0_$__cuda_sm20_sqrt_rn_f32_slowpath:
[----:B------:R-:W-:-:S13]  /*39e0*/  LOP3.LUT P0, RZ, R28, 0x7fffffff, RZ, 0xc0, !PT ;  /* 0x7fffffff1cff7812 */ /* 0x000fda000780c0ff */
[----:B------:R-:W-:Y:S01]  /*39f0*/  @!P0 MOV R2, R28 ;  /* 0x0000001c00028202 */ /* 0x000fe20000000f00 */
[----:B------:R-:W-:Y:S06]  /*3a00*/  @!P0 BRA `(.L_x_62) ;  /* 0x0000000000448947 */ /* 0x000fec0003800000 */
[----:B------:R-:W-:-:S13]  /*3a10*/  FSETP.GEU.FTZ.AND P0, PT, R28, RZ, PT ;  /* 0x000000ff1c00720b */ /* 0x000fda0003f1e000 */
[----:B------:R-:W-:Y:S01]  /*3a20*/  @!P0 MOV R2, 0x7fffffff ;  /* 0x7fffffff00028802 */ /* 0x000fe20000000f00 */
[----:B------:R-:W-:Y:S06]  /*3a30*/  @!P0 BRA `(.L_x_62) ;  /* 0x0000000000388947 */ /* 0x000fec0003800000 */
[----:B------:R-:W-:-:S13]  /*3a40*/  FSETP.GTU.FTZ.AND P0, PT, |R28|, +INF , PT ;  /* 0x7f8000001c00780b */ /* 0x000fda0003f1c200 */
[----:B------:R-:W-:Y:S01]  /*3a50*/  @P0 FADD.FTZ R2, R28, 1 ;  /* 0x3f8000001c020421 */ /* 0x000fe20000010000 */
[----:B------:R-:W-:Y:S06]  /*3a60*/  @P0 BRA `(.L_x_62) ;  /* 0x00000000002c0947 */ /* 0x000fec0003800000 */
[----:B------:R-:W-:-:S13]  /*3a70*/  FSETP.NEU.FTZ.AND P0, PT, |R28|, +INF , PT ;  /* 0x7f8000001c00780b */ /* 0x000fda0003f1d200 */
[----:B------:R-:W-:Y:S01]  /*3a80*/  @!P0 MOV R2, R28 ;  /* 0x0000001c00028202 */ /* 0x000fe20000000f00 */
[----:B------:R-:W-:Y:S06]  /*3a90*/  @!P0 BRA `(.L_x_62) ;  /* 0x0000000000208947 */ /* 0x000fec0003800000 */
[----:B------:R-:W-:-:S04]  /*3aa0*/  FFMA R28, R28, 1.84467440737095516160e+19, RZ ;  /* 0x5f8000001c1c7823 */ /* 0x000fc800000000ff */
[----:B------:R-:W0:Y:S02]  /*3ab0*/  MUFU.RSQ R2, R28 ;  /* 0x0000001c00027308 */ /* 0x000e240000001400 */
[----:B0-----:R-:W-:Y:S01]  /*3ac0*/  FMUL.FTZ R9, R28, R2 ;  /* 0x000000021c097220 */ /* 0x001fe20000410000 */
[----:B------:R-:W-:-:S03]  /*3ad0*/  FMUL.FTZ R2, R2, 0.5 ;  /* 0x3f00000002027820 */ /* 0x000fc60000410000 */
[----:B------:R-:W-:-:S04]  /*3ae0*/  FADD.FTZ R3, -R9, -RZ ;  /* 0x800000ff09037221 */ /* 0x000fc80000010100 */
[----:B------:R-:W-:-:S04]  /*3af0*/  FFMA R3, R9, R3, R28 ;  /* 0x0000000309037223 */ /* 0x000fc8000000001c */
[----:B------:R-:W-:-:S04]  /*3b00*/  FFMA R2, R3, R2, R9 ;  /* 0x0000000203027223 */ /* 0x000fc80000000009 */
[----:B------:R-:W-:-:S07]  /*3b10*/  FMUL.FTZ R2, R2, 2.3283064365386962891e-10 ;  /* 0x2f80000002027820 */ /* 0x000fce0000410000 */
.L_x_62:
[----:B------:R-:W-:Y:S01]  /*3b20*/  HFMA2 R31, -RZ, RZ, 0, 0 ;  /* 0x00000000ff1f7431 */ /* 0x000fe200000001ff */
[----:B------:R-:W-:-:S04]  /*3b30*/  MOV R30, R0 ;  /* 0x00000000001e7202 */ /* 0x000fc80000000f00 */
[----:B------:R-:W-:Y:S05]  /*3b40*/  RET.REL.NODEC R30 `(_Z28fused_conv_batch_relu_kernelPKfPfS0_S0_S0_S0_S0_iiiiiiiifb) ;  /* 0xffffffc41e2c7950 */ /* 0x000fea0003c3ffff */
        .weak           $__internal_1_$__cuda_sm3x_div_rn_noftz_f32_slowpath
        .type           $__internal_1_$__cuda_sm3x_div_rn_noftz_f32_slowpath,@function
        .size           $__internal_1_$__cuda_sm3x_div_rn_noftz_f32_slowpath,(.L_x_74 - $__internal_1_$__cuda_sm3x_div_rn_noftz_f32_slowpath)
$__internal_1_$__cuda_sm3x_div_rn_noftz_f32_slowpath:
[----:B------:R-:W-:Y:S02]  /*3b50*/  SHF.R.U32.HI R9, RZ, 0x17, R0 ;  /* 0x00000017ff097819 */ /* 0x000fe40000011600 */
[----:B------:R-:W-:Y:S02]  /*3b60*/  SHF.R.U32.HI R30, RZ, 0x17, R2 ;  /* 0x00000017ff1e7819 */ /* 0x000fe40000011602 */
[----:B------:R-:W-:Y:S02]  /*3b70*/  LOP3.LUT R9, R9, 0xff, RZ, 0xc0, !PT ;  /* 0x000000ff09097812 */ /* 0x000fe400078ec0ff */
[----:B------:R-:W-:Y:S02]  /*3b80*/  LOP3.LUT R30, R30, 0xff, RZ, 0xc0, !PT ;  /* 0x000000ff1e1e7812 */ /* 0x000fe400078ec0ff */
[----:B------:R-:W-:Y:S02]  /*3b90*/  IADD3 R31, PT, PT, R9, -0x1, RZ ;  /* 0xffffffff091f7810 */ /* 0x000fe40007ffe0ff */
[----:B------:R-:W-:-:S02]  /*3ba0*/  IADD3 R32, PT, PT, R30, -0x1, RZ ;  /* 0xffffffff1e207810 */ /* 0x000fc40007ffe0ff */
[----:B------:R-:W-:-:S04]  /*3bb0*/  ISETP.GT.U32.AND P0, PT, R31, 0xfd, PT ;  /* 0x000000fd1f00780c */ /* 0x000fc80003f04070 */
[----:B------:R-:W-:-:S13]  /*3bc0*/  ISETP.GT.U32.OR P0, PT, R32, 0xfd, P0 ;  /* 0x000000fd2000780c */ /* 0x000fda0000704470 */
[----:B------:R-:W-:Y:S01]  /*3bd0*/  @!P0 IMAD.MOV.U32 R28, RZ, RZ, RZ ;  /* 0x000000ffff1c8224 */ /* 0x000fe200078e00ff */
[----:B------:R-:W-:Y:S06]  /*3be0*/  @!P0 BRA `(.L_x_63) ;  /* 0x00000000005c8947 */ /* 0x000fec0003800000 */
[----:B------:R-:W-:Y:S02]  /*3bf0*/  FSETP.GTU.FTZ.AND P0, PT, |R2|, +INF , PT ;  /* 0x7f8000000200780b */ /* 0x000fe40003f1c200 */
[----:B------:R-:W-:-:S04]  /*3c00*/  FSETP.GTU.FTZ.AND P1, PT, |R0|, +INF , PT ;  /* 0x7f8000000000780b */ /* 0x000fc80003f3c200 */
[----:B------:R-:W-:-:S13]  /*3c10*/  PLOP3.LUT P0, PT, P0, P1, PT, 0xf8, 0x8f ;  /* 0x00000000008f781c */ /* 0x000fda0000703f70 */
[----:B------:R-:W-:Y:S05]  /*3c20*/  @P0 BRA `(.L_x_64) ;  /* 0x0000000400480947 */ /* 0x000fea0003800000 */
[----:B------:R-:W-:-:S13]  /*3c30*/  LOP3.LUT P0, RZ, R0, 0x7fffffff, R2, 0xc8, !PT ;  /* 0x7fffffff00ff7812 */ /* 0x000fda000780c802 */
[----:B------:R-:W-:Y:S05]  /*3c40*/  @!P0 BRA `(.L_x_65) ;  /* 0x0000000400388947 */ /* 0x000fea0003800000 */
[----:B------:R-:W-:Y:S02]  /*3c50*/  FSETP.NEU.FTZ.AND P0, PT, |R2|, +INF , PT ;  /* 0x7f8000000200780b */ /* 0x000fe40003f1d200 */
[----:B------:R-:W-:Y:S02]  /*3c60*/  FSETP.NEU.FTZ.AND P2, PT, |R0|, +INF , PT ;  /* 0x7f8000000000780b */ /* 0x000fe40003f5d200 */
[----:B------:R-:W-:-:S11]  /*3c70*/  FSETP.NEU.FTZ.AND P1, PT, |R2|, +INF , PT ;  /* 0x7f8000000200780b */ /* 0x000fd60003f3d200 */
[----:B------:R-:W-:Y:S05]  /*3c80*/  @!P2 BRA !P0, `(.L_x_65) ;  /* 0x000000040028a947 */ /* 0x000fea0004000000 */
[----:B------:R-:W-:-:S04]  /*3c90*/  LOP3.LUT P0, RZ, R2, 0x7fffffff, RZ, 0xc0, !PT ;  /* 0x7fffffff02ff7812 */ /* 0x000fc8000780c0ff */
[----:B------:R-:W-:-:S13]  /*3ca0*/  PLOP3.LUT P0, PT, P2, P0, PT, 0x2f, 0xf2 ;  /* 0x0000000000f2781c */ /* 0x000fda0001700577 */
[----:B------:R-:W-:Y:S05]  /*3cb0*/  @P0 BRA `(.L_x_66) ;  /* 0x0000000400140947 */ /* 0x000fea0003800000 */
[----:B------:R-:W-:-:S04]  /*3cc0*/  LOP3.LUT P0, RZ, R0, 0x7fffffff, RZ, 0xc0, !PT ;  /* 0x7fffffff00ff7812 */ /* 0x000fc8000780c0ff */
[----:B------:R-:W-:-:S13]  /*3cd0*/  PLOP3.LUT P0, PT, P1, P0, PT, 0x2f, 0xf2 ;  /* 0x0000000000f2781c */ /* 0x000fda0000f00577 */
[----:B------:R-:W-:Y:S05]  /*3ce0*/  @P0 BRA `(.L_x_67) ;  /* 0x0000000000fc0947 */ /* 0x000fea0003800000 */
[----:B------:R-:W-:Y:S02]  /*3cf0*/  ISETP.GE.AND P0, PT, R32, RZ, PT ;  /* 0x000000ff2000720c */ /* 0x000fe40003f06270 */
[----:B------:R-:W-:-:S11]  /*3d00*/  ISETP.GE.AND P1, PT, R31, RZ, PT ;  /* 0x000000ff1f00720c */ /* 0x000fd60003f26270 */
[----:B------:R-:W-:Y:S01]  /*3d10*/  @P0 MOV R28, RZ ;  /* 0x000000ff001c0202 */ /* 0x000fe20000000f00 */
[----:B------:R-:W-:Y:S01]  /*3d20*/  @!P0 FFMA R2, R2, 1.84467440737095516160e+19, RZ ;  /* 0x5f80000002028823 */ /* 0x000fe200000000ff */
[----:B------:R-:W-:Y:S01]  /*3d30*/  @!P0 MOV R28, 0xffffffc0 ;  /* 0xffffffc0001c8802 */ /* 0x000fe20000000f00 */
[----:B------:R-:W-:-:S03]  /*3d40*/  @!P1 FFMA R0, R0, 1.84467440737095516160e+19, RZ ;  /* 0x5f80000000009823 */ /* 0x000fc600000000ff */
[----:B------:R-:W-:-:S07]  /*3d50*/  @!P1 IADD3 R28, PT, PT, R28, 0x40, RZ ;  /* 0x000000401c1c9810 */ /* 0x000fce0007ffe0ff */
.L_x_63:
[----:B------:R-:W-:Y:S02]  /*3d60*/  LEA R31, R9, 0xc0800000, 0x17 ;  /* 0xc0800000091f7811 */ /* 0x000fe400078eb8ff */
[----:B------:R-:W-:Y:S02]  /*3d70*/  IADD3 R32, PT, PT, R30, -0x7f, RZ ;  /* 0xffffff811e207810 */ /* 0x000fe40007ffe0ff */
[----:B------:R-:W-:Y:S02]  /*3d80*/  IADD3 R31, PT, PT, -R31, R0, RZ ;  /* 0x000000001f1f7210 */ /* 0x000fe40007ffe1ff */
[----:B------:R-:W-:Y:S02]  /*3d90*/  IADD3 R9, PT, PT, R32, 0x7f, -R9 ;  /* 0x0000007f20097810 */ /* 0x000fe40007ffe809 */
[----:B------:R0:W1:Y:S02]  /*3da0*/  MUFU.RCP R0, R31 ;  /* 0x0000001f00007308 */ /* 0x0000640000001000 */
[----:B------:R-:W-:Y:S01]  /*3db0*/  IADD3 R9, PT, PT, R9, R28, RZ ;  /* 0x0000001c09097210 */ /* 0x000fe20007ffe0ff */
[----:B0-----:R-:W-:-:S04]  /*3dc0*/  FADD.FTZ R31, -R31, -RZ ;  /* 0x800000ff1f1f7221 */ /* 0x001fc80000010100 */
[----:B-1----:R-:W-:-:S04]  /*3dd0*/  FFMA R30, R0, R31, 1 ;  /* 0x3f800000001e7423 */ /* 0x002fc8000000001f */
[----:B------:R-:W-:Y:S01]  /*3de0*/  FFMA R30, R0, R30, R0 ;  /* 0x0000001e001e7223 */ /* 0x000fe20000000000 */
[----:B------:R-:W-:-:S04]  /*3df0*/  IMAD R0, R32, -0x800000, R2 ;  /* 0xff80000020007824 */ /* 0x000fc800078e0202 */
[----:B------:R-:W-:-:S04]  /*3e00*/  FFMA R2, R0, R30, RZ ;  /* 0x0000001e00027223 */ /* 0x000fc800000000ff */
[----:B------:R-:W-:-:S04]  /*3e10*/  FFMA R33, R31, R2, R0 ;  /* 0x000000021f217223 */ /* 0x000fc80000000000 */
[----:B------:R-:W-:-:S04]  /*3e20*/  FFMA R33, R30, R33, R2 ;  /* 0x000000211e217223 */ /* 0x000fc80000000002 */
[----:B------:R-:W-:-:S04]  /*3e30*/  FFMA R0, R31, R33, R0 ;  /* 0x000000211f007223 */ /* 0x000fc80000000000 */
[----:B------:R-:W-:-:S05]  /*3e40*/  FFMA R2, R30, R0, R33 ;  /* 0x000000001e027223 */ /* 0x000fca0000000021 */
[----:B------:R-:W-:-:S04]  /*3e50*/  SHF.R.U32.HI R28, RZ, 0x17, R2 ;  /* 0x00000017ff1c7819 */ /* 0x000fc80000011602 */
[----:B------:R-:W-:-:S04]  /*3e60*/  LOP3.LUT R28, R28, 0xff, RZ, 0xc0, !PT ;  /* 0x000000ff1c1c7812 */ /* 0x000fc800078ec0ff */
[----:B------:R-:W-:-:S05]  /*3e70*/  IADD3 R28, PT, PT, R28, R9, RZ ;  /* 0x000000091c1c7210 */ /* 0x000fca0007ffe0ff */
[----:B------:R-:W-:-:S05]  /*3e80*/  VIADD R31, R28, 0xffffffff ;  /* 0xffffffff1c1f7836 */ /* 0x000fca0000000000 */
[----:B------:R-:W-:-:S13]  /*3e90*/  ISETP.GE.U32.AND P0, PT, R31, 0xfe, PT ;  /* 0x000000fe1f00780c */ /* 0x000fda0003f06070 */
[----:B------:R-:W-:Y:S05]  /*3ea0*/  @!P0 BRA `(.L_x_68) ;  /* 0x0000000000808947 */ /* 0x000fea0003800000 */
[----:B------:R-:W-:-:S13]  /*3eb0*/  ISETP.GT.AND P0, PT, R28, 0xfe, PT ;  /* 0x000000fe1c00780c */ /* 0x000fda0003f04270 */
[----:B------:R-:W-:Y:S05]  /*3ec0*/  @P0 BRA `(.L_x_69) ;  /* 0x00000000006c0947 */ /* 0x000fea0003800000 */
[----:B------:R-:W-:-:S13]  /*3ed0*/  ISETP.GE.AND P0, PT, R28, 0x1, PT ;  /* 0x000000011c00780c */ /* 0x000fda0003f06270 */
[----:B------:R-:W-:Y:S05]  /*3ee0*/  @P0 BRA `(.L_x_70) ;  /* 0x0000000000740947 */ /* 0x000fea0003800000 */
[----:B------:R-:W-:Y:S02]  /*3ef0*/  ISETP.GE.AND P0, PT, R28, -0x18, PT ;  /* 0xffffffe81c00780c */ /* 0x000fe40003f06270 */
[----:B------:R-:W-:-:S11]  /*3f00*/  LOP3.LUT R2, R2, 0x80000000, RZ, 0xc0, !PT ;  /* 0x8000000002027812 */ /* 0x000fd600078ec0ff */
[----:B------:R-:W-:Y:S05]  /*3f10*/  @!P0 BRA `(.L_x_70) ;  /* 0x0000000000688947 */ /* 0x000fea0003800000 */
[CCC-:B------:R-:W-:Y:S01]  /*3f20*/  FFMA.RZ R9, R30.reuse, R0.reuse, R33.reuse ;  /* 0x000000001e097223 */ /* 0x1c0fe2000000c021 */
[CCC-:B------:R-:W-:Y:S01]  /*3f30*/  FFMA.RP R31, R30.reuse, R0.reuse, R33.reuse ;  /* 0x000000001e1f7223 */ /* 0x1c0fe20000008021 */
[----:B------:R-:W-:Y:S01]  /*3f40*/  FFMA.RM R0, R30, R0, R33 ;  /* 0x000000001e007223 */ /* 0x000fe20000004021 */
[C---:B------:R-:W-:Y:S02]  /*3f50*/  IADD3 R30, PT, PT, R28.reuse, 0x20, RZ ;  /* 0x000000201c1e7810 */ /* 0x040fe40007ffe0ff */
[----:B------:R-:W-:Y:S02]  /*3f60*/  LOP3.LUT R9, R9, 0x7fffff, RZ, 0xc0, !PT ;  /* 0x007fffff09097812 */ /* 0x000fe400078ec0ff */
[C---:B------:R-:W-:Y:S02]  /*3f70*/  ISETP.NE.AND P2, PT, R28.reuse, RZ, PT ;  /* 0x000000ff1c00720c */ /* 0x040fe40003f45270 */
[----:B------:R-:W-:Y:S02]  /*3f80*/  LOP3.LUT R9, R9, 0x800000, RZ, 0xfc, !PT ;  /* 0x0080000009097812 */ /* 0x000fe400078efcff */
[----:B------:R-:W-:-:S02]  /*3f90*/  ISETP.NE.AND P1, PT, R28, RZ, PT ;  /* 0x000000ff1c00720c */ /* 0x000fc40003f25270 */
[----:B------:R-:W-:Y:S02]  /*3fa0*/  IADD3 R28, PT, PT, -R28, RZ, RZ ;  /* 0x000000ff1c1c7210 */ /* 0x000fe40007ffe1ff */
[----:B------:R-:W-:Y:S02]  /*3fb0*/  SHF.L.U32 R30, R9, R30, RZ ;  /* 0x0000001e091e7219 */ /* 0x000fe400000006ff */
[----:B------:R-:W-:Y:S02]  /*3fc0*/  FSETP.NEU.FTZ.AND P0, PT, R31, R0, PT ;  /* 0x000000001f00720b */ /* 0x000fe40003f1d000 */
[----:B------:R-:W-:Y:S02]  /*3fd0*/  SEL R28, R28, RZ, P2 ;  /* 0x000000ff1c1c7207 */ /* 0x000fe40001000000 */
[----:B------:R-:W-:Y:S02]  /*3fe0*/  ISETP.NE.AND P1, PT, R30, RZ, P1 ;  /* 0x000000ff1e00720c */ /* 0x000fe40000f25270 */
[----:B------:R-:W-:-:S02]  /*3ff0*/  SHF.R.U32.HI R28, RZ, R28, R9 ;  /* 0x0000001cff1c7219 */ /* 0x000fc40000011609 */
[----:B------:R-:W-:Y:S02]  /*4000*/  PLOP3.LUT P0, PT, P0, P1, PT, 0xf8, 0x8f ;  /* 0x00000000008f781c */ /* 0x000fe40000703f70 */
[----:B------:R-:W-:Y:S02]  /*4010*/  SHF.R.U32.HI R9, RZ, 0x1, R28 ;  /* 0x00000001ff097819 */ /* 0x000fe4000001161c */
[----:B------:R-:W-:-:S04]  /*4020*/  SEL R0, RZ, 0x1, !P0 ;  /* 0x00000001ff007807 */ /* 0x000fc80004000000 */
[----:B------:R-:W-:-:S04]  /*4030*/  LOP3.LUT R0, R0, 0x1, R9, 0xf8, !PT ;  /* 0x0000000100007812 */ /* 0x000fc800078ef809 */
[----:B------:R-:W-:-:S04]  /*4040*/  LOP3.LUT R0, R0, R28, RZ, 0xc0, !PT ;  /* 0x0000001c00007212 */ /* 0x000fc800078ec0ff */
[----:B------:R-:W-:-:S04]  /*4050*/  IADD3 R0, PT, PT, R9, R0, RZ ;  /* 0x0000000009007210 */ /* 0x000fc80007ffe0ff */
[----:B------:R-:W-:Y:S01]  /*4060*/  LOP3.LUT R2, R0, R2, RZ, 0xfc, !PT ;  /* 0x0000000200027212 */ /* 0x000fe200078efcff */
[----:B------:R-:W-:Y:S06]  /*4070*/  BRA `(.L_x_70) ;  /* 0x0000000000107947 */ /* 0x000fec0003800000 */
.L_x_69:
[----:B------:R-:W-:-:S04]  /*4080*/  LOP3.LUT R2, R2, 0x80000000, RZ, 0xc0, !PT ;  /* 0x8000000002027812 */ /* 0x000fc800078ec0ff */
[----:B------:R-:W-:Y:S01]  /*4090*/  LOP3.LUT R2, R2, 0x7f800000, RZ, 0xfc, !PT ;  /* 0x7f80000002027812 */ /* 0x000fe200078efcff */
[----:B------:R-:W-:Y:S06]  /*40a0*/  BRA `(.L_x_70) ;  /* 0x0000000000047947 */ /* 0x000fec0003800000 */
.L_x_68:
[----:B------:R-:W-:-:S07]  /*40b0*/  LEA R2, R9, R2, 0x17 ;  /* 0x0000000209027211 */ /* 0x000fce00078eb8ff */
.L_x_70:
[----:B------:R-:W-:Y:S01]  /*40c0*/  MOV R0, R2 ;  /* 0x0000000200007202 */ /* 0x000fe20000000f00 */
[----:B------:R-:W-:Y:S06]  /*40d0*/  BRA `(.L_x_71) ;  /* 0x0000000000207947 */ /* 0x000fec0003800000 */
.L_x_67:
[----:B------:R-:W-:-:S04]  /*40e0*/  LOP3.LUT R0, R0, 0x80000000, R2, 0x48, !PT ;  /* 0x8000000000007812 */ /* 0x000fc800078e4802 */
[----:B------:R-:W-:Y:S01]  /*40f0*/  LOP3.LUT R0, R0, 0x7f800000, RZ, 0xfc, !PT ;  /* 0x7f80000000007812 */ /* 0x000fe200078efcff */
[----:B------:R-:W-:Y:S06]  /*4100*/  BRA `(.L_x_71) ;  /* 0x0000000000147947 */ /* 0x000fec0003800000 */
.L_x_66:
[----:B------:R-:W-:Y:S01]  /*4110*/  LOP3.LUT R0, R0, 0x80000000, R2, 0x48, !PT ;  /* 0x8000000000007812 */ /* 0x000fe200078e4802 */
[----:B------:R-:W-:Y:S06]  /*4120*/  BRA `(.L_x_71) ;  /* 0x00000000000c7947 */ /* 0x000fec0003800000 */
.L_x_65:
[----:B------:R-:W0:Y:S01]  /*4130*/  MUFU.RSQ R0, -QNAN ;  /* 0xffc0000000007908 */ /* 0x000e220000001400 */
[----:B------:R-:W-:Y:S05]  /*4140*/  BRA `(.L_x_71) ;  /* 0x0000000000047947 */ /* 0x000fea0003800000 */
.L_x_64:
[----:B------:R-:W-:-:S07]  /*4150*/  FADD.FTZ R0, R2, R0 ;  /* 0x0000000002007221 */ /* 0x000fce0000010000 */
.L_x_71:
[----:B------:R-:W-:Y:S01]  /*4160*/  MOV R2, R3 ;  /* 0x0000000300027202 */ /* 0x000fe20000000f00 */
[----:B------:R-:W-:-:S04]  /*4170*/  HFMA2 R3, -RZ, RZ, 0, 0 ;  /* 0x00000000ff037431 */ /* 0x000fc800000001ff */
[----:B0-----:R-:W-:Y:S05]  /*4180*/  RET.REL.NODEC R2 `(_Z28fused_conv_batch_relu_kernelPKfPfS0_S0_S0_S0_S0_iiiiiiiifb) ;  /* 0xffffffbc029c7950 */ /* 0x001fea0003c3ffff */
.L_x_72:
[----:B------:R-:W-:-:S00]  /*4190*/  BRA `(.L_x_72) ;  /* 0xfffffffc00fc7947 */ /* 0x000fc0000383ffff */
[----:B------:R-:W-:-:S00]  /*41a0*/  NOP ;  /* 0x0000000000007918 */ /* 0x000fc00000000000 */
        /* <DEDUP_REMOVED lines=13> */
.L_x_74:


//--------------------- .nv.shared.reserved.0     --------------------------
	.section	.nv.shared.reserved.0,"aw",@nobits
	.weak		__nv_reservedSMEM_offset_0_alias
	.size		__nv_reservedSMEM_offset_0_alias, 0, 64
	.other		__nv_reservedSMEM_offset_0_alias,@"STO_CUDA_RESERVED_SHARED STV_DEFAULT"
__nv_reservedSMEM_offset_0_alias:
	.zero		0
	.zero		64


//--------------------- .nv.constant0._Z28fused_conv_batch_relu_kernelPKfPfS0_S0_S0_S0_S0_iiiiiiiifb --------------------------
	.section	.nv.constant0._Z28fused_conv_batch_relu_kernelPKfPfS0_S0_S0_S0_S0_iiiiiiiifb,"a",@progbits
	.sectionflags	@""
	.align	4
.nv.constant0._Z28fused_conv_batch_relu_kernelPKfPfS0_S0_S0_S0_S0_iiiiiiiifb:
	.zero		989


//--------------------- SYMBOLS --------------------------

	.type		.nv.reservedSmem.offset0,@object
	.size		.nv.reservedSmem.offset0,0x4
